	.target	sm_100a

	.elftype	@"ET_EXEC"


//--------------------- .note.nv.tkinfo           --------------------------
	.section	.note.nv.tkinfo,"",@"SHT_NOTE"
	.sectionflags	@"SHF_NOTE_NV_TKINFO"
	.tkinfo
        /*0018*/ 	.word	0x00000002
        /*0030*/ 	.string	""
        /*0030*/ 	.string	"ptxas"
        /*0030*/ 	.string	"Cuda compilation tools, release 13.0, V13.0.88"
        /*0030*/ 	.string	"Build cuda_13.0.r13.0/compiler.36424714_0"
        /*0030*/ 	.string	"-arch sm_100a -m 64 "



//--------------------- .note.nv.cuinfo           --------------------------
	.section	.note.nv.cuinfo,"",@"SHT_NOTE"
	.sectionflags	@"SHF_NOTE_NV_CUINFO"
        /*0018*/ 	.short	0x0002
        /*001a*/ 	.short	0x0064
        /*001c*/ 	.short	0x0082
	.zero		2


//--------------------- .nv.info                  --------------------------
	.section	.nv.info,"",@"SHT_CUDA_INFO"
	.align	4


	//----- nvinfo : EIATTR_REGCOUNT
	.align		4
        /*0000*/ 	.byte	0x04, 0x2f
        /*0002*/ 	.short	(.L_19 - .L_18)
	.align		4
.L_18:
        /*0004*/ 	.word	index@(_ZN7cutlass13device_kernelINS_4gemm6kernel13GemmUniversalIN4cute5tupleIJiiiiEEENS1_10collective13CollectiveMmaINS1_35MainloopSm100TmaUmmaWarpSpecializedILi4ELi2ELi4ENS5_IJNS4_1CILi1EEESB_SB_EEEEENS5_IJNSA_ILi128EEENSA_ILi64EEESF_EEEaNS5_IJlSB_lEEEaSH_NS4_8TiledMMAINS4_8MMA_AtomIJNS4_15SM100_MMA_S8_SSIaaiLi128ELi64ELNS4_4UMMA5MajorE0ELSM_0ELNSL_8SaturateE0EEEEEENS4_6LayoutISC_NS5_IJNSA_ILi0EEESR_SR_EEEEENS5_IJNS4_10UnderscoreESU_SU_EEEEENS4_13SM90_TMA_LOADENS4_14ComposedLayoutINS4_7SwizzleILi2ELi4ELi3EEENS4_18smem_ptr_flag_bitsILi8EEENSQ_INS5_IJNSA_ILi8EEESF_EEENS5_IJSF_SB_EEEEEEEvNS4_8identityESX_S17_vS18_EENS_8epilogue10collective18CollectiveEpilogueINS1A_23Sm100TmaWarpSpecializedILi1ELi1ELi64ELb0ELb0EEEJSG_NS5_IJNSQ_ISE_SB_EENSQ_ISF_SB_EEEEEaSH_aSH_NS1A_6fusion15FusionCallbacksIS1E_NS1I_17LinearCombinationIaiaiLNS_15FloatRoundStyleE2EEESG_S1H_JEEENS4_5SM1004TMEM4LOAD26SM100_TMEM_LOAD_32dp32b64xESX_S17_NS4_39AutoVectorizingCopyWithAssumedAlignmentILi128EEENS4_14SM90_TMA_STOREES17_S1T_S1T_EEEvvEEEEvNT_6ParamsE)
        /*0008*/ 	.word	0x000000c6


	//----- nvinfo : EIATTR_FRAME_SIZE
	.align		4
.L_19:
        /*000c*/ 	.byte	0x04, 0x11
        /*000e*/ 	.short	(.L_21 - .L_20)
	.align		4
.L_20:
        /*0010*/ 	.word	index@($__internal_2_$__cuda_sm10x_tcgen05_guardrail_trap_unallocated_columns_being_dealloced)
        /*0014*/ 	.word	0x00000000


	//----- nvinfo : EIATTR_FRAME_SIZE
	.align		4
.L_21:
        /*0018*/ 	.byte	0x04, 0x11
        /*001a*/ 	.short	(.L_23 - .L_22)
	.align		4
.L_22:
        /*001c*/ 	.word	index@($__internal_1_$__cuda_sm10x_tcgen05_guardrail_trap_phase_invalid_during_alloc)
        /*0020*/ 	.word	0x00000000


	//----- nvinfo : EIATTR_FRAME_SIZE
	.align		4
.L_23:
        /*0024*/ 	.byte	0x04, 0x11
        /*0026*/ 	.short	(.L_25 - .L_24)
	.align		4
.L_24:
        /*0028*/ 	.word	index@($__internal_0_$__cuda_sm10x_tcgen05_guardrail_trap_col_being_dealloced_not_returned_by_alloc)
        /*002c*/ 	.word	0x00000000


	//----- nvinfo : EIATTR_FRAME_SIZE
	.align		4
.L_25:
        /*0030*/ 	.byte	0x04, 0x11
        /*0032*/ 	.short	(.L_27 - .L_26)
	.align		4
.L_26:
        /*0034*/ 	.word	index@(_ZN7cutlass13device_kernelINS_4gemm6kernel13GemmUniversalIN4cute5tupleIJiiiiEEENS1_10collective13CollectiveMmaINS1_35MainloopSm100TmaUmmaWarpSpecializedILi4ELi2ELi4ENS5_IJNS4_1CILi1EEESB_SB_EEEEENS5_IJNSA_ILi128EEENSA_ILi64EEESF_EEEaNS5_IJlSB_lEEEaSH_NS4_8TiledMMAINS4_8MMA_AtomIJNS4_15SM100_MMA_S8_SSIaaiLi128ELi64ELNS4_4UMMA5MajorE0ELSM_0ELNSL_8SaturateE0EEEEEENS4_6LayoutISC_NS5_IJNSA_ILi0EEESR_SR_EEEEENS5_IJNS4_10UnderscoreESU_SU_EEEEENS4_13SM90_TMA_LOADENS4_14ComposedLayoutINS4_7SwizzleILi2ELi4ELi3EEENS4_18smem_ptr_flag_bitsILi8EEENSQ_INS5_IJNSA_ILi8EEESF_EEENS5_IJSF_SB_EEEEEEEvNS4_8identityESX_S17_vS18_EENS_8epilogue10collective18CollectiveEpilogueINS1A_23Sm100TmaWarpSpecializedILi1ELi1ELi64ELb0ELb0EEEJSG_NS5_IJNSQ_ISE_SB_EENSQ_ISF_SB_EEEEEaSH_aSH_NS1A_6fusion15FusionCallbacksIS1E_NS1I_17LinearCombinationIaiaiLNS_15FloatRoundStyleE2EEESG_S1H_JEEENS4_5SM1004TMEM4LOAD26SM100_TMEM_LOAD_32dp32b64xESX_S17_NS4_39AutoVectorizingCopyWithAssumedAlignmentILi128EEENS4_14SM90_TMA_STOREES17_S1T_S1T_EEEvvEEEEvNT_6ParamsE)
        /*0038*/ 	.word	0x00000000


	//----- nvinfo : EIATTR_MIN_STACK_SIZE
	.align		4
.L_27:
        /*003c*/ 	.byte	0x04, 0x12
        /*003e*/ 	.short	(.L_29 - .L_28)
	.align		4
.L_28:
        /*0040*/ 	.word	index@(_ZN7cutlass13device_kernelINS_4gemm6kernel13GemmUniversalIN4cute5tupleIJiiiiEEENS1_10collective13CollectiveMmaINS1_35MainloopSm100TmaUmmaWarpSpecializedILi4ELi2ELi4ENS5_IJNS4_1CILi1EEESB_SB_EEEEENS5_IJNSA_ILi128EEENSA_ILi64EEESF_EEEaNS5_IJlSB_lEEEaSH_NS4_8TiledMMAINS4_8MMA_AtomIJNS4_15SM100_MMA_S8_SSIaaiLi128ELi64ELNS4_4UMMA5MajorE0ELSM_0ELNSL_8SaturateE0EEEEEENS4_6LayoutISC_NS5_IJNSA_ILi0EEESR_SR_EEEEENS5_IJNS4_10UnderscoreESU_SU_EEEEENS4_13SM90_TMA_LOADENS4_14ComposedLayoutINS4_7SwizzleILi2ELi4ELi3EEENS4_18smem_ptr_flag_bitsILi8EEENSQ_INS5_IJNSA_ILi8EEESF_EEENS5_IJSF_SB_EEEEEEEvNS4_8identityESX_S17_vS18_EENS_8epilogue10collective18CollectiveEpilogueINS1A_23Sm100TmaWarpSpecializedILi1ELi1ELi64ELb0ELb0EEEJSG_NS5_IJNSQ_ISE_SB_EENSQ_ISF_SB_EEEEEaSH_aSH_NS1A_6fusion15FusionCallbacksIS1E_NS1I_17LinearCombinationIaiaiLNS_15FloatRoundStyleE2EEESG_S1H_JEEENS4_5SM1004TMEM4LOAD26SM100_TMEM_LOAD_32dp32b64xESX_S17_NS4_39AutoVectorizingCopyWithAssumedAlignmentILi128EEENS4_14SM90_TMA_STOREES17_S1T_S1T_EEEvvEEEEvNT_6ParamsE)
        /*0044*/ 	.word	0x00000000
.L_29:


//--------------------- .nv.compat                --------------------------
	.section	.nv.compat,"",@"SHT_CUDA_COMPAT_INFO"
	.align	4
        /*0000*/ 	.byte	0x02, 0x09, 0x01, 0x00, 0x02, 0x02, 0x03, 0x00, 0x02, 0x05, 0x06, 0x00, 0x03, 0x07, 0x01, 0x01
        /*0010*/ 	.byte	0x02, 0x03, 0x01, 0x00, 0x02, 0x06, 0x01, 0x00, 0x04, 0x0b, 0x08, 0x00, 0x01, 0x00, 0x00, 0x00
        /*0020*/ 	.byte	0x00, 0x00, 0x00, 0x00


//--------------------- .nv.info._ZN7cutlass13device_kernelINS_4gemm6kernel13GemmUniversalIN4cute5tupleIJiiiiEEENS1_10collective13CollectiveMmaINS1_35MainloopSm100TmaUmmaWarpSpecializedILi4ELi2ELi4ENS5_IJNS4_1CILi1EEESB_SB_EEEEENS5_IJNSA_ILi128EEENSA_ILi64EEESF_EEEaNS5_IJlSB_lEEEaSH_NS4_8TiledMMAINS4_8MMA_AtomIJNS4_15SM100_MMA_S8_SSIaaiLi128ELi64ELNS4_4UMMA5MajorE0ELSM_0ELNSL_8SaturateE0EEEEEENS4_6LayoutISC_NS5_IJNSA_ILi0EEESR_SR_EEEEENS5_IJNS4_10UnderscoreESU_SU_EEEEENS4_13SM90_TMA_LOADENS4_14ComposedLayoutINS4_7SwizzleILi2ELi4ELi3EEENS4_18smem_ptr_flag_bitsILi8EEENSQ_INS5_IJNSA_ILi8EEESF_EEENS5_IJSF_SB_EEEEEEEvNS4_8identityESX_S17_vS18_EENS_8epilogue10collective18CollectiveEpilogueINS1A_23Sm100TmaWarpSpecializedILi1ELi1ELi64ELb0ELb0EEEJSG_NS5_IJNSQ_ISE_SB_EENSQ_ISF_SB_EEEEEaSH_aSH_NS1A_6fusion15FusionCallbacksIS1E_NS1I_17LinearCombinationIaiaiLNS_15FloatRoundStyleE2EEESG_S1H_JEEENS4_5SM1004TMEM4LOAD26SM100_TMEM_LOAD_32dp32b64xESX_S17_NS4_39AutoVectorizingCopyWithAssumedAlignmentILi128EEENS4_14SM90_TMA_STOREES17_S1T_S1T_EEEvvEEEEvNT_6ParamsE --------------------------
	.section	.nv.info._ZN7cutlass13device_kernelINS_4gemm6kernel13GemmUniversalIN4cute5tupleIJiiiiEEENS1_10collective13CollectiveMmaINS1_35MainloopSm100TmaUmmaWarpSpecializedILi4ELi2ELi4ENS5_IJNS4_1CILi1EEESB_SB_EEEEENS5_IJNSA_ILi128EEENSA_ILi64EEESF_EEEaNS5_IJlSB_lEEEaSH_NS4_8TiledMMAINS4_8MMA_AtomIJNS4_15SM100_MMA_S8_SSIaaiLi128ELi64ELNS4_4UMMA5MajorE0ELSM_0ELNSL_8SaturateE0EEEEEENS4_6LayoutISC_NS5_IJNSA_ILi0EEESR_SR_EEEEENS5_IJNS4_10UnderscoreESU_SU_EEEEENS4_13SM90_TMA_LOADENS4_14ComposedLayoutINS4_7SwizzleILi2ELi4ELi3EEENS4_18smem_ptr_flag_bitsILi8EEENSQ_INS5_IJNSA_ILi8EEESF_EEENS5_IJSF_SB_EEEEEEEvNS4_8identityESX_S17_vS18_EENS_8epilogue10collective18CollectiveEpilogueINS1A_23Sm100TmaWarpSpecializedILi1ELi1ELi64ELb0ELb0EEEJSG_NS5_IJNSQ_ISE_SB_EENSQ_ISF_SB_EEEEEaSH_aSH_NS1A_6fusion15FusionCallbacksIS1E_NS1I_17LinearCombinationIaiaiLNS_15FloatRoundStyleE2EEESG_S1H_JEEENS4_5SM1004TMEM4LOAD26SM100_TMEM_LOAD_32dp32b64xESX_S17_NS4_39AutoVectorizingCopyWithAssumedAlignmentILi128EEENS4_14SM90_TMA_STOREES17_S1T_S1T_EEEvvEEEEvNT_6ParamsE,"",@"SHT_CUDA_INFO"
	.sectionflags	@""
	.align	4


	//----- nvinfo : EIATTR_CUDA_API_VERSION
	.align		4
        /*0000*/ 	.byte	0x04, 0x37
        /*0002*/ 	.short	(.L_31 - .L_30)
.L_30:
        /*0004*/ 	.word	0x00000082


	//----- nvinfo : EIATTR_KPARAM_INFO
	.align		4
.L_31:
        /*0008*/ 	.byte	0x04, 0x17
        /*000a*/ 	.short	(.L_33 - .L_32)
.L_32:
        /*000c*/ 	.word	0x00000000
        /*0010*/ 	.short	0x0000
        /*0012*/ 	.short	0x0000
        /*0014*/ 	.byte	0x00, 0xf0, 0x01, 0x20


	//----- nvinfo : EIATTR_AT_ENTRY_FRAGMENTS
	.align		4
.L_33:
        /*0018*/ 	.byte	0x04, 0x4f
        /*001a*/ 	.short	(.L_35 - .L_34)


	//   ....[0]....
.L_34:
        /*001c*/ 	.word	0x00000006


	//----- nvinfo : EIATTR_RESERVED_SMEM_USED
	.align		4
.L_35:
        /*0020*/ 	.byte	0x01, 0x41
	.zero		2


	//----- nvinfo : EIATTR_SPARSE_MMA_MASK
	.align		4
        /*0024*/ 	.byte	0x03, 0x50
        /*0026*/ 	.short	0x0000


	//----- nvinfo : EIATTR_TCGEN05_1CTA_USED
	.align		4
        /*0028*/ 	.byte	0x01, 0x51
	.zero		2


	//----- nvinfo : EIATTR_MAXREG_COUNT
	.align		4
        /*002c*/ 	.byte	0x03, 0x1b
        /*002e*/ 	.short	0x00ff


	//----- nvinfo : EIATTR_NUM_BARRIERS
	.align		4
        /*0030*/ 	.byte	0x02, 0x4c
        /*0032*/ 	.byte	0x07
	.zero		1


	//----- nvinfo : EIATTR_EXTERNS
	.align		4
        /*0034*/ 	.byte	0x04, 0x0f
        /*0036*/ 	.short	(.L_37 - .L_36)


	//   ....[0]....
	.align		4
.L_36:
        /*0038*/ 	.word	index@(__assertfail)


	//----- nvinfo : EIATTR_MERCURY_ISA_VERSION
	.align		4
.L_37:
        /*003c*/ 	.byte	0x03, 0x5f
        /*003e*/ 	.short	0x0101


	//----- nvinfo : EIATTR_INT_WARP_WIDE_INSTR_OFFSETS
	.align		4
        /*0040*/ 	.byte	0x04, 0x31
        /*0042*/ 	.short	(.L_39 - .L_38)


	//   ....[0]....
.L_38:
        /*0044*/ 	.word	0x00001d90


	//   ....[1]....
        /*0048*/ 	.word	0x00003700


	//   ....[2]....
        /*004c*/ 	.word	0x00003720


	//   ....[3]....
        /*0050*/ 	.word	0x00003750


	//   ....[4]....
        /*0054*/ 	.word	0x00004160


	//   ....[5]....
        /*0058*/ 	.word	0x00004250


	//----- nvinfo : EIATTR_COOP_GROUP_MASK_REGIDS
	.align		4
.L_39:
        /*005c*/ 	.byte	0x04, 0x29
        /*005e*/ 	.short	(.L_41 - .L_40)


	//   ....[0]....
.L_40:
        /*0060*/ 	.word	0xffffffff


	//   ....[1]....
        /*0064*/ 	.word	0xffffffff


	//   ....[2]....
        /*0068*/ 	.word	0xffffffff


	//   ....[3]....
        /*006c*/ 	.word	0xffffffff


	//   ....[4]....
        /*0070*/ 	.word	0xffffffff


	//   ....[5]....
        /*0074*/ 	.word	0xffffffff


	//   ....[6]....
        /*0078*/ 	.word	0xffffffff


	//   ....[7]....
        /*007c*/ 	.word	0xffffffff


	//   ....[8]....
        /*0080*/ 	.word	0xffffffff


	//   ....[9]....
        /*0084*/ 	.word	0xffffffff


	//   ....[10]....
        /*0088*/ 	.word	0xffffffff


	//   ....[11]....
        /*008c*/ 	.word	0xffffffff


	//   ....[12]....
        /*0090*/ 	.word	0xffffffff


	//----- nvinfo : EIATTR_COOP_GROUP_INSTR_OFFSETS
	.align		4
.L_41:
        /*0094*/ 	.byte	0x04, 0x28
        /*0096*/ 	.short	(.L_43 - .L_42)


	//   ....[0]....
.L_42:
        /*0098*/ 	.word	0x00000090


	//   ....[1]....
        /*009c*/ 	.word	0x000004d0


	//   ....[2]....
        /*00a0*/ 	.word	0x00000640


	//   ....[3]....
        /*00a4*/ 	.word	0x00000780


	//   ....[4]....
        /*00a8*/ 	.word	0x00000880


	//   ....[5]....
        /*00ac*/ 	.word	0x000009f0


	//   ....[6]....
        /*00b0*/ 	.word	0x00000b90


	//   ....[7]....
        /*00b4*/ 	.word	0x00001c70


	//   ....[8]....
        /*00b8*/ 	.word	0x00002a50


	//   ....[9]....
        /*00bc*/ 	.word	0x00002c60


	//   ....[10]....
        /*00c0*/ 	.word	0x00002c90


	//   ....[11]....
        /*00c4*/ 	.word	0x000035e0


	//   ....[12]....
        /*00c8*/ 	.word	0x00003810


	//----- nvinfo : EIATTR_VRC_CTA_INIT_COUNT
	.align		4
.L_43:
        /*00cc*/ 	.byte	0x02, 0x4a
        /*00ce*/ 	.byte	0x80
	.zero		1


	//----- nvinfo : EIATTR_SYSCALL_OFFSETS
	.align		4
        /*00d0*/ 	.byte	0x04, 0x46
        /*00d2*/ 	.short	(.L_45 - .L_44)


	//   ....[0]....
.L_44:
        /*00d4*/ 	.word	0x00004c80


	//   ....[1]....
        /*00d8*/ 	.word	0x00004dc0


	//   ....[2]....
        /*00dc*/ 	.word	0x00005560


	//----- nvinfo : EIATTR_MBARRIER_INSTR_OFFSETS
	.align		4
.L_45:
        /*00e0*/ 	.byte	0x04, 0x39
        /*00e2*/ 	.short	(.L_47 - .L_46)


	//   ....[0]....
.L_46:
        /*00e4*/ 	.word	0x000005b0
        /*00e8*/ 	.word	0x000000ff
        /*00ec*/ 	.word	0x00000000
        /*00f0*/ 	.short	0x0100
        /*00f2*/ 	.byte	0x05
	.zero		1


	//   ....[1]....
        /*00f4*/ 	.word	0x000005c0
        /*00f8*/ 	.word	0x000000ff
        /*00fc*/ 	.word	0x00000020
        /*0100*/ 	.short	0x0100
        /*0102*/ 	.byte	0x05
	.zero		1


	//   ....[2]....
        /*0104*/ 	.word	0x000005d0
        /*0108*/ 	.word	0x000000ff
        /*010c*/ 	.word	0x00000008
        /*0110*/ 	.short	0x0100
        /*0112*/ 	.byte	0x05
	.zero		1


	//   ....[3]....
        /*0114*/ 	.word	0x000005e0
        /*0118*/ 	.word	0x000000ff
        /*011c*/ 	.word	0x00000028
        /*0120*/ 	.short	0x0100
        /*0122*/ 	.byte	0x05
	.zero		1


	//   ....[4]....
        /*0124*/ 	.word	0x000005f0
        /*0128*/ 	.word	0x000000ff
        /*012c*/ 	.word	0x00000010
        /*0130*/ 	.short	0x0100
        /*0132*/ 	.byte	0x05
	.zero		1


	//   ....[5]....
        /*0134*/ 	.word	0x00000600
        /*0138*/ 	.word	0x000000ff
        /*013c*/ 	.word	0x00000030
        /*0140*/ 	.short	0x0100
        /*0142*/ 	.byte	0x05
	.zero		1


	//   ....[6]....
        /*0144*/ 	.word	0x00000610
        /*0148*/ 	.word	0x000000ff
        /*014c*/ 	.word	0x00000018
        /*0150*/ 	.short	0x0100
        /*0152*/ 	.byte	0x05
	.zero		1


	//   ....[7]....
        /*0154*/ 	.word	0x00000620
        /*0158*/ 	.word	0x000000ff
        /*015c*/ 	.word	0x00000038
        /*0160*/ 	.short	0x0100
        /*0162*/ 	.byte	0x05
	.zero		1


	//   ....[8]....
        /*0164*/ 	.word	0x00000750
        /*0168*/ 	.word	0x000000ff
        /*016c*/ 	.word	0x00000040
        /*0170*/ 	.short	0x0100
        /*0172*/ 	.byte	0x06
	.zero		1


	//   ....[9]....
        /*0174*/ 	.word	0x00000760
        /*0178*/ 	.word	0x000000ff
        /*017c*/ 	.word	0x00000048
        /*0180*/ 	.short	0x0100
        /*0182*/ 	.byte	0x06
	.zero		1


	//   ....[10]....
        /*0184*/ 	.word	0x00000850
        /*0188*/ 	.word	0x000000ff
        /*018c*/ 	.word	0x00000050
        /*0190*/ 	.short	0x0100
        /*0192*/ 	.byte	0x05
	.zero		1


	//   ....[11]....
        /*0194*/ 	.word	0x00000860
        /*0198*/ 	.word	0x000000ff
        /*019c*/ 	.word	0x00000058
        /*01a0*/ 	.short	0x0100
        /*01a2*/ 	.byte	0x05
	.zero		1


	//   ....[12]....
        /*01a4*/ 	.word	0x000009a0
        /*01a8*/ 	.word	0x000000ff
        /*01ac*/ 	.word	0x00000060
        /*01b0*/ 	.short	0x0100
        /*01b2*/ 	.byte	0x05
	.zero		1


	//   ....[13]....
        /*01b4*/ 	.word	0x000009b0
        /*01b8*/ 	.word	0x000000ff
        /*01bc*/ 	.word	0x00000070
        /*01c0*/ 	.short	0x0100
        /*01c2*/ 	.byte	0x05
	.zero		1


	//   ....[14]....
        /*01c4*/ 	.word	0x000009c0
        /*01c8*/ 	.word	0x000000ff
        /*01cc*/ 	.word	0x00000068
        /*01d0*/ 	.short	0x0100
        /*01d2*/ 	.byte	0x05
	.zero		1


	//   ....[15]....
        /*01d4*/ 	.word	0x000009d0
        /*01d8*/ 	.word	0x000000ff
        /*01dc*/ 	.word	0x00000078
        /*01e0*/ 	.short	0x0100
        /*01e2*/ 	.byte	0x05
	.zero		1


	//   ....[16]....
        /*01e4*/ 	.word	0x00000b00
        /*01e8*/ 	.word	0x000000ff
        /*01ec*/ 	.word	0x00000080
        /*01f0*/ 	.short	0x0100
        /*01f2*/ 	.byte	0x06
	.zero		1


	//   ....[17]....
        /*01f4*/ 	.word	0x00000b10
        /*01f8*/ 	.word	0x000000ff
        /*01fc*/ 	.word	0x000000a0
        /*0200*/ 	.short	0x0100
        /*0202*/ 	.byte	0x06
	.zero		1


	//   ....[18]....
        /*0204*/ 	.word	0x00000b20
        /*0208*/ 	.word	0x000000ff
        /*020c*/ 	.word	0x00000088
        /*0210*/ 	.short	0x0100
        /*0212*/ 	.byte	0x06
	.zero		1


	//   ....[19]....
        /*0214*/ 	.word	0x00000b30
        /*0218*/ 	.word	0x000000ff
        /*021c*/ 	.word	0x000000a8
        /*0220*/ 	.short	0x0100
        /*0222*/ 	.byte	0x06
	.zero		1


	//   ....[20]....
        /*0224*/ 	.word	0x00000b40
        /*0228*/ 	.word	0x000000ff
        /*022c*/ 	.word	0x00000090
        /*0230*/ 	.short	0x0100
        /*0232*/ 	.byte	0x06
	.zero		1


	//   ....[21]....
        /*0234*/ 	.word	0x00000b50
        /*0238*/ 	.word	0x000000ff
        /*023c*/ 	.word	0x000000b0
        /*0240*/ 	.short	0x0100
        /*0242*/ 	.byte	0x06
	.zero		1


	//   ....[22]....
        /*0244*/ 	.word	0x00000b60
        /*0248*/ 	.word	0x000000ff
        /*024c*/ 	.word	0x00000098
        /*0250*/ 	.short	0x0100
        /*0252*/ 	.byte	0x06
	.zero		1


	//   ....[23]....
        /*0254*/ 	.word	0x00000b70
        /*0258*/ 	.word	0x000000ff
        /*025c*/ 	.word	0x000000b8
        /*0260*/ 	.short	0x0100
        /*0262*/ 	.byte	0x06
	.zero		1


	//   ....[24]....
        /*0264*/ 	.word	0x00000c60
        /*0268*/ 	.word	0x000000ff
        /*026c*/ 	.word	0x000000c0
        /*0270*/ 	.short	0x0100
        /*0272*/ 	.byte	0x05
	.zero		1


	//   ....[25]....
        /*0274*/ 	.word	0x00000c70
        /*0278*/ 	.word	0x000000ff
        /*027c*/ 	.word	0x000000d0
        /*0280*/ 	.short	0x0100
        /*0282*/ 	.byte	0x05
	.zero		1


	//   ....[26]....
        /*0284*/ 	.word	0x00000c80
        /*0288*/ 	.word	0x000000ff
        /*028c*/ 	.word	0x000000c8
        /*0290*/ 	.short	0x0100
        /*0292*/ 	.byte	0x05
	.zero		1


	//   ....[27]....
        /*0294*/ 	.word	0x00000c90
        /*0298*/ 	.word	0x000000ff
        /*029c*/ 	.word	0x000000d8
        /*02a0*/ 	.short	0x0100
        /*02a2*/ 	.byte	0x05
	.zero		1


	//   ....[28]....
        /*02a4*/ 	.word	0x00001570
        /*02a8*/ 	.word	0x00000003
        /*02ac*/ 	.word	0x000000d0
        /*02b0*/ 	.short	0x010a
        /*02b2*/ 	.byte	0xff
	.zero		1


	//   ....[29]....
        /*02b4*/ 	.word	0x000015a0
        /*02b8*/ 	.word	0x00000003
        /*02bc*/ 	.word	0x000000c0
        /*02c0*/ 	.short	0x0101
        /*02c2*/ 	.byte	0xff
	.zero		1


	//   ....[30]....
        /*02c4*/ 	.word	0x00001670
        /*02c8*/ 	.word	0x000000ff
        /*02cc*/ 	.word	0x00000020
        /*02d0*/ 	.short	0x010a
        /*02d2*/ 	.byte	0x08
	.zero		1


	//   ....[31]....
        /*02d4*/ 	.word	0x00001710
        /*02d8*/ 	.word	0x000000ff
        /*02dc*/ 	.word	0x00000020
        /*02e0*/ 	.short	0x010a
        /*02e2*/ 	.byte	0x21
	.zero		1


	//   ....[32]....
        /*02e4*/ 	.word	0x00001860
        /*02e8*/ 	.word	0x000000ff
        /*02ec*/ 	.word	0x00000020
        /*02f0*/ 	.short	0x010a
        /*02f2*/ 	.byte	0x08
	.zero		1


	//   ....[33]....
        /*02f4*/ 	.word	0x00001970
        /*02f8*/ 	.word	0x000000ff
        /*02fc*/ 	.word	0x00000058
        /*0300*/ 	.short	0x0101
        /*0302*/ 	.byte	0x04
	.zero		1


	//   ....[34]....
        /*0304*/ 	.word	0x00001990
        /*0308*/ 	.word	0x000000ff
        /*030c*/ 	.word	0x00000020
        /*0310*/ 	.short	0x010a
        /*0312*/ 	.byte	0x08
	.zero		1


	//   ....[35]....
        /*0314*/ 	.word	0x00001a10
        /*0318*/ 	.word	0x000000ff
        /*031c*/ 	.word	0x00000020
        /*0320*/ 	.short	0x010a
        /*0322*/ 	.byte	0x11
	.zero		1


	//   ....[36]....
        /*0324*/ 	.word	0x00001b60
        /*0328*/ 	.word	0x000000ff
        /*032c*/ 	.word	0x00000020
        /*0330*/ 	.short	0x010a
        /*0332*/ 	.byte	0x08
	.zero		1


	//   ....[37]....
        /*0334*/ 	.word	0x00001ca0
        /*0338*/ 	.word	0x00000002
        /*033c*/ 	.word	0x00000060
        /*0340*/ 	.short	0x010a
        /*0342*/ 	.byte	0xff
	.zero		1


	//   ....[38]....
        /*0344*/ 	.word	0x00001d60
        /*0348*/ 	.word	0x00000002
        /*034c*/ 	.word	0x00000000
        /*0350*/ 	.short	0x0101
        /*0352*/ 	.byte	0xff
	.zero		1


	//   ....[39]....
        /*0354*/ 	.word	0x000022c0
        /*0358*/ 	.word	0x000000ff
        /*035c*/ 	.word	0x00000000
        /*0360*/ 	.short	0x010a
        /*0362*/ 	.byte	0x05
	.zero		1


	//   ....[40]....
        /*0364*/ 	.word	0x00002350
        /*0368*/ 	.word	0x000000ff
        /*036c*/ 	.word	0x00000000
        /*0370*/ 	.short	0x010a
        /*0372*/ 	.byte	0x05
	.zero		1


	//   ....[41]....
        /*0374*/ 	.word	0x000023e0
        /*0378*/ 	.word	0x000000ff
        /*037c*/ 	.word	0x00000000
        /*0380*/ 	.short	0x010a
        /*0382*/ 	.byte	0x05
	.zero		1


	//   ....[42]....
        /*0384*/ 	.word	0x00002480
        /*0388*/ 	.word	0x00000000
        /*038c*/ 	.word	0x00000000
        /*0390*/ 	.short	0x010a
        /*0392*/ 	.byte	0xff
	.zero		1


	//   ....[43]....
        /*0394*/ 	.word	0x000025a0
        /*0398*/ 	.word	0x00000000
        /*039c*/ 	.word	0x000000c0
        /*03a0*/ 	.short	0x010a
        /*03a2*/ 	.byte	0xff
	.zero		1


	//   ....[44]....
        /*03a4*/ 	.word	0x00002600
        /*03a8*/ 	.word	0x00000004
        /*03ac*/ 	.word	0x00000000
        /*03b0*/ 	.short	0x0101
        /*03b2*/ 	.byte	0xff
	.zero		1


	//   ....[45]....
        /*03b4*/ 	.word	0x00002620
        /*03b8*/ 	.word	0x000000ff
        /*03bc*/ 	.word	0x00000070
        /*03c0*/ 	.short	0x010a
        /*03c2*/ 	.byte	0x05
	.zero		1


	//   ....[46]....
        /*03c4*/ 	.word	0x00002740
        /*03c8*/ 	.word	0x00000000
        /*03cc*/ 	.word	0x00000060
        /*03d0*/ 	.short	0x010a
        /*03d2*/ 	.byte	0xff
	.zero		1


	//   ....[47]....
        /*03d4*/ 	.word	0x00002850
        /*03d8*/ 	.word	0x00000000
        /*03dc*/ 	.word	0x00000000
        /*03e0*/ 	.short	0x0101
        /*03e2*/ 	.byte	0xff
	.zero		1


	//   ....[48]....
        /*03e4*/ 	.word	0x000028e0
        /*03e8*/ 	.word	0x000000ff
        /*03ec*/ 	.word	0x00000070
        /*03f0*/ 	.short	0x0106
        /*03f2*/ 	.byte	0x05
	.zero		1


	//   ....[49]....
        /*03f4*/ 	.word	0x00002900
        /*03f8*/ 	.word	0x000000ff
        /*03fc*/ 	.word	0x00000070
        /*0400*/ 	.short	0x010a
        /*0402*/ 	.byte	0x05
	.zero		1


	//   ....[50]....
        /*0404*/ 	.word	0x00002990
        /*0408*/ 	.word	0x000000ff
        /*040c*/ 	.word	0x00000070
        /*0410*/ 	.short	0x0106
        /*0412*/ 	.byte	0x04
	.zero		1


	//   ....[51]....
        /*0414*/ 	.word	0x000029d0
        /*0418*/ 	.word	0x00000000
        /*041c*/ 	.word	0x00000070
        /*0420*/ 	.short	0x010a
        /*0422*/ 	.byte	0xff
	.zero		1


	//   ....[52]....
        /*0424*/ 	.word	0x00002ed0
        /*0428*/ 	.word	0x00000000
        /*042c*/ 	.word	0x00000060
        /*0430*/ 	.short	0x010a
        /*0432*/ 	.byte	0xff
	.zero		1


	//   ....[53]....
        /*0434*/ 	.word	0x00002fe0
        /*0438*/ 	.word	0x00000003
        /*043c*/ 	.word	0x00000000
        /*0440*/ 	.short	0x0101
        /*0442*/ 	.byte	0xff
	.zero		1


	//   ....[54]....
        /*0444*/ 	.word	0x00002ff0
        /*0448*/ 	.word	0x000000ff
        /*044c*/ 	.word	0x00000000
        /*0450*/ 	.short	0x010a
        /*0452*/ 	.byte	0x04
	.zero		1


	//   ....[55]....
        /*0454*/ 	.word	0x00003010
        /*0458*/ 	.word	0x000000ff
        /*045c*/ 	.word	0x000000a0
        /*0460*/ 	.short	0x010a
        /*0462*/ 	.byte	0x08
	.zero		1


	//   ....[56]....
        /*0464*/ 	.word	0x000030e0
        /*0468*/ 	.word	0x000000ff
        /*046c*/ 	.word	0x00000000
        /*0470*/ 	.short	0x010a
        /*0472*/ 	.byte	0x07
	.zero		1


	//   ....[57]....
        /*0474*/ 	.word	0x00003220
        /*0478*/ 	.word	0x000000ff
        /*047c*/ 	.word	0x00000000
        /*0480*/ 	.short	0x010a
        /*0482*/ 	.byte	0x04
	.zero		1


	//   ....[58]....
        /*0484*/ 	.word	0x00003410
        /*0488*/ 	.word	0x000000ff
        /*048c*/ 	.word	0x00000000
        /*0490*/ 	.short	0x010a
        /*0492*/ 	.byte	0x05
	.zero		1


	//   ....[59]....
        /*0494*/ 	.word	0x000034a0
        /*0498*/ 	.word	0x000000ff
        /*049c*/ 	.word	0x00000000
        /*04a0*/ 	.short	0x010a
        /*04a2*/ 	.byte	0x05
	.zero		1


	//   ....[60]....
        /*04a4*/ 	.word	0x00003530
        /*04a8*/ 	.word	0x000000ff
        /*04ac*/ 	.word	0x00000000
        /*04b0*/ 	.short	0x010a
        /*04b2*/ 	.byte	0x05
	.zero		1


	//   ....[61]....
        /*04b4*/ 	.word	0x000035c0
        /*04b8*/ 	.word	0x000000ff
        /*04bc*/ 	.word	0x00000000
        /*04c0*/ 	.short	0x010a
        /*04c2*/ 	.byte	0x07
	.zero		1


	//   ....[62]....
        /*04c4*/ 	.word	0x00003a00
        /*04c8*/ 	.word	0x00000000
        /*04cc*/ 	.word	0x00000060
        /*04d0*/ 	.short	0x010a
        /*04d2*/ 	.byte	0xff
	.zero		1


	//   ....[63]....
        /*04d4*/ 	.word	0x00003af0
        /*04d8*/ 	.word	0x00000000
        /*04dc*/ 	.word	0x00000000
        /*04e0*/ 	.short	0x0101
        /*04e2*/ 	.byte	0xff
	.zero		1


	//   ....[64]....
        /*04e4*/ 	.word	0x00003e10
        /*04e8*/ 	.word	0x000000ff
        /*04ec*/ 	.word	0x00000058
        /*04f0*/ 	.short	0x010a
        /*04f2*/ 	.byte	0x06
	.zero		1


	//   ....[65]....
        /*04f4*/ 	.word	0x00003f90
        /*04f8*/ 	.word	0x000000ff
        /*04fc*/ 	.word	0x00000048
        /*0500*/ 	.short	0x010a
        /*0502*/ 	.byte	0x06
	.zero		1


	//   ....[66]....
        /*0504*/ 	.word	0x000042c0
        /*0508*/ 	.word	0x000000ff
        /*050c*/ 	.word	0x00000040
        /*0510*/ 	.short	0x010b
        /*0512*/ 	.byte	0x06
	.zero		1


	//   ....[67]....
        /*0514*/ 	.word	0x000042e0
        /*0518*/ 	.word	0x000000ff
        /*051c*/ 	.word	0x00000000
        /*0520*/ 	.short	0x0101
        /*0522*/ 	.byte	0x25
	.zero		1


	//   ....[68]....
        /*0524*/ 	.word	0x00004320
        /*0528*/ 	.word	0x00000000
        /*052c*/ 	.word	0x00000048
        /*0530*/ 	.short	0x010a
        /*0532*/ 	.byte	0xff
	.zero		1


	//   ....[69]....
        /*0534*/ 	.word	0x00004690
        /*0538*/ 	.word	0x00000000
        /*053c*/ 	.word	0x00000060
        /*0540*/ 	.short	0x010a
        /*0542*/ 	.byte	0xff
	.zero		1


	//   ....[70]....
        /*0544*/ 	.word	0x000047a0
        /*0548*/ 	.word	0x00000000
        /*054c*/ 	.word	0x00000000
        /*0550*/ 	.short	0x0101
        /*0552*/ 	.byte	0xff
	.zero		1


	//   ....[71]....
        /*0554*/ 	.word	0x00005140
        /*0558*/ 	.word	0x000000ff
        /*055c*/ 	.word	0x00000040
        /*0560*/ 	.short	0x010a
        /*0562*/ 	.byte	0x2b
	.zero		1


	//   ....[72]....
        /*0564*/ 	.word	0x00005150
        /*0568*/ 	.word	0x00000094
        /*056c*/ 	.word	0x00000080
        /*0570*/ 	.short	0x010a
        /*0572*/ 	.byte	0xff
	.zero		1


	//   ....[73]....
        /*0574*/ 	.word	0x000052e0
        /*0578*/ 	.word	0x000000ff
        /*057c*/ 	.word	0x00000040
        /*0580*/ 	.short	0x010a
        /*0582*/ 	.byte	0x2b
	.zero		1


	//   ....[74]....
        /*0584*/ 	.word	0x000053e0
        /*0588*/ 	.word	0x000000ff
        /*058c*/ 	.word	0x00000000
        /*0590*/ 	.short	0x0101
        /*0592*/ 	.byte	0x04
	.zero		1


	//   ....[75]....
        /*0594*/ 	.word	0x00005440
        /*0598*/ 	.word	0x00000094
        /*059c*/ 	.word	0x00000080
        /*05a0*/ 	.short	0x010a
        /*05a2*/ 	.byte	0xff
	.zero		1


	//   ....[76]....
        /*05a4*/ 	.word	0x000057b0
        /*05a8*/ 	.word	0x000000ff
        /*05ac*/ 	.word	0x00000000
        /*05b0*/ 	.short	0x0101
        /*05b2*/ 	.byte	0x05
	.zero		1


	//   ....[77]....
        /*05b4*/ 	.word	0x000069a0
        /*05b8*/ 	.word	0x00000003
        /*05bc*/ 	.word	0x000000d0
        /*05c0*/ 	.short	0x010a
        /*05c2*/ 	.byte	0xff
	.zero		1


	//   ....[78]....
        /*05c4*/ 	.word	0x00006a00
        /*05c8*/ 	.word	0x00000002
        /*05cc*/ 	.word	0x00000020
        /*05d0*/ 	.short	0x010a
        /*05d2*/ 	.byte	0xff
	.zero		1


	//   ....[79]....
        /*05d4*/ 	.word	0x00006a60
        /*05d8*/ 	.word	0x00000002
        /*05dc*/ 	.word	0x00000020
        /*05e0*/ 	.short	0x010a
        /*05e2*/ 	.byte	0xff
	.zero		1


	//   ....[80]....
        /*05e4*/ 	.word	0x00006ab0
        /*05e8*/ 	.word	0x00000002
        /*05ec*/ 	.word	0x00000060
        /*05f0*/ 	.short	0x010a
        /*05f2*/ 	.byte	0xff
	.zero		1


	//   ....[81]....
        /*05f4*/ 	.word	0x00006b10
        /*05f8*/ 	.word	0x00000000
        /*05fc*/ 	.word	0x00000000
        /*0600*/ 	.short	0x010a
        /*0602*/ 	.byte	0xff
	.zero		1


	//   ....[82]....
        /*0604*/ 	.word	0x00006b70
        /*0608*/ 	.word	0x00000000
        /*060c*/ 	.word	0x00000000
        /*0610*/ 	.short	0x010a
        /*0612*/ 	.byte	0xff
	.zero		1


	//   ....[83]....
        /*0614*/ 	.word	0x00006bd0
        /*0618*/ 	.word	0x00000000
        /*061c*/ 	.word	0x00000000
        /*0620*/ 	.short	0x010a
        /*0622*/ 	.byte	0xff
	.zero		1


	//   ....[84]....
        /*0624*/ 	.word	0x00006c20
        /*0628*/ 	.word	0x00000000
        /*062c*/ 	.word	0x000000c0
        /*0630*/ 	.short	0x010a
        /*0632*/ 	.byte	0xff
	.zero		1


	//   ....[85]....
        /*0634*/ 	.word	0x00006c80
        /*0638*/ 	.word	0x00000000
        /*063c*/ 	.word	0x00000070
        /*0640*/ 	.short	0x010a
        /*0642*/ 	.byte	0xff
	.zero		1


	//   ....[86]....
        /*0644*/ 	.word	0x00006cd0
        /*0648*/ 	.word	0x00000000
        /*064c*/ 	.word	0x00000060
        /*0650*/ 	.short	0x010a
        /*0652*/ 	.byte	0xff
	.zero		1


	//   ....[87]....
        /*0654*/ 	.word	0x00006d30
        /*0658*/ 	.word	0x00000000
        /*065c*/ 	.word	0x00000070
        /*0660*/ 	.short	0x010a
        /*0662*/ 	.byte	0xff
	.zero		1


	//   ....[88]....
        /*0664*/ 	.word	0x00006d80
        /*0668*/ 	.word	0x00000000
        /*066c*/ 	.word	0x00000060
        /*0670*/ 	.short	0x010a
        /*0672*/ 	.byte	0xff
	.zero		1


	//   ....[89]....
        /*0674*/ 	.word	0x00006de0
        /*0678*/ 	.word	0x00000003
        /*067c*/ 	.word	0x000000a0
        /*0680*/ 	.short	0x010a
        /*0682*/ 	.byte	0xff
	.zero		1


	//   ....[90]....
        /*0684*/ 	.word	0x00006e40
        /*0688*/ 	.word	0x00000000
        /*068c*/ 	.word	0x00000000
        /*0690*/ 	.short	0x010a
        /*0692*/ 	.byte	0xff
	.zero		1


	//   ....[91]....
        /*0694*/ 	.word	0x00006ea0
        /*0698*/ 	.word	0x00000000
        /*069c*/ 	.word	0x00000000
        /*06a0*/ 	.short	0x010a
        /*06a2*/ 	.byte	0xff
	.zero		1


	//   ....[92]....
        /*06a4*/ 	.word	0x00006f00
        /*06a8*/ 	.word	0x00000000
        /*06ac*/ 	.word	0x00000000
        /*06b0*/ 	.short	0x010a
        /*06b2*/ 	.byte	0xff
	.zero		1


	//   ....[93]....
        /*06b4*/ 	.word	0x00006f60
        /*06b8*/ 	.word	0x00000000
        /*06bc*/ 	.word	0x00000000
        /*06c0*/ 	.short	0x010a
        /*06c2*/ 	.byte	0xff
	.zero		1


	//   ....[94]....
        /*06c4*/ 	.word	0x00006fc0
        /*06c8*/ 	.word	0x00000000
        /*06cc*/ 	.word	0x00000000
        /*06d0*/ 	.short	0x010a
        /*06d2*/ 	.byte	0xff
	.zero		1


	//   ....[95]....
        /*06d4*/ 	.word	0x00007010
        /*06d8*/ 	.word	0x00000000
        /*06dc*/ 	.word	0x00000060
        /*06e0*/ 	.short	0x010a
        /*06e2*/ 	.byte	0xff
	.zero		1


	//   ....[96]....
        /*06e4*/ 	.word	0x00007070
        /*06e8*/ 	.word	0x00000000
        /*06ec*/ 	.word	0x00000058
        /*06f0*/ 	.short	0x010a
        /*06f2*/ 	.byte	0xff
	.zero		1


	//   ....[97]....
        /*06f4*/ 	.word	0x000070d0
        /*06f8*/ 	.word	0x00000003
        /*06fc*/ 	.word	0x00000048
        /*0700*/ 	.short	0x010a
        /*0702*/ 	.byte	0xff
	.zero		1


	//   ....[98]....
        /*0704*/ 	.word	0x00007120
        /*0708*/ 	.word	0x00000000
        /*070c*/ 	.word	0x00000060
        /*0710*/ 	.short	0x010a
        /*0712*/ 	.byte	0xff
	.zero		1


	//   ....[99]....
        /*0714*/ 	.word	0x00007180
        /*0718*/ 	.word	0x00000000
        /*071c*/ 	.word	0x00000040
        /*0720*/ 	.short	0x010a
        /*0722*/ 	.byte	0xff
	.zero		1


	//   ....[100]....
        /*0724*/ 	.word	0x000071d0
        /*0728*/ 	.word	0x00000094
        /*072c*/ 	.word	0x00000080
        /*0730*/ 	.short	0x010a
        /*0732*/ 	.byte	0xff
	.zero		1


	//----- nvinfo : EIATTR_NUM_MBARRIERS
	.align		4
.L_47:
        /*0734*/ 	.byte	0x03, 0x38
        /*0736*/ 	.short	0x001c


	//----- nvinfo : EIATTR_EXIT_INSTR_OFFSETS
	.align		4
        /*0738*/ 	.byte	0x04, 0x1c
        /*073a*/ 	.short	(.L_49 - .L_48)


	//   ....[0]....
.L_48:
        /*073c*/ 	.word	0x000024b0


	//   ....[1]....
        /*0740*/ 	.word	0x000029a0


	//   ....[2]....
        /*0744*/ 	.word	0x00002a00


	//   ....[3]....
        /*0748*/ 	.word	0x00003820


	//   ....[4]....
        /*074c*/ 	.word	0x00004350


	//   ....[5]....
        /*0750*/ 	.word	0x00004390


	//   ....[6]....
        /*0754*/ 	.word	0x00006990


	//----- nvinfo : EIATTR_MAX_THREADS
	.align		4
.L_49:
        /*0758*/ 	.byte	0x04, 0x05
        /*075a*/ 	.short	(.L_51 - .L_50)
.L_50:
        /*075c*/ 	.word	0x00000100
        /*0760*/ 	.word	0x00000001
        /*0764*/ 	.word	0x00000001


	//----- nvinfo : EIATTR_CRS_STACK_SIZE
	.align		4
.L_51:
        /*0768*/ 	.byte	0x04, 0x1e
        /*076a*/ 	.short	(.L_53 - .L_52)
.L_52:
        /*076c*/ 	.word	0x00000000


	//----- nvinfo : EIATTR_CBANK_PARAM_SIZE
	.align		4
.L_53:
        /*0770*/ 	.byte	0x03, 0x19
        /*0772*/ 	.short	0x0800


	//----- nvinfo : EIATTR_PARAM_CBANK
	.align		4
        /*0774*/ 	.byte	0x04, 0x0a
        /*0776*/ 	.short	(.L_55 - .L_54)
	.align		4
.L_54:
        /*0778*/ 	.word	index@(.nv.constant0._ZN7cutlass13device_kernelINS_4gemm6kernel13GemmUniversalIN4cute5tupleIJiiiiEEENS1_10collective13CollectiveMmaINS1_35MainloopSm100TmaUmmaWarpSpecializedILi4ELi2ELi4ENS5_IJNS4_1CILi1EEESB_SB_EEEEENS5_IJNSA_ILi128EEENSA_ILi64EEESF_EEEaNS5_IJlSB_lEEEaSH_NS4_8TiledMMAINS4_8MMA_AtomIJNS4_15SM100_MMA_S8_SSIaaiLi128ELi64ELNS4_4UMMA5MajorE0ELSM_0ELNSL_8SaturateE0EEEEEENS4_6LayoutISC_NS5_IJNSA_ILi0EEESR_SR_EEEEENS5_IJNS4_10UnderscoreESU_SU_EEEEENS4_13SM90_TMA_LOADENS4_14ComposedLayoutINS4_7SwizzleILi2ELi4ELi3EEENS4_18smem_ptr_flag_bitsILi8EEENSQ_INS5_IJNSA_ILi8EEESF_EEENS5_IJSF_SB_EEEEEEEvNS4_8identityESX_S17_vS18_EENS_8epilogue10collective18CollectiveEpilogueINS1A_23Sm100TmaWarpSpecializedILi1ELi1ELi64ELb0ELb0EEEJSG_NS5_IJNSQ_ISE_SB_EENSQ_ISF_SB_EEEEEaSH_aSH_NS1A_6fusion15FusionCallbacksIS1E_NS1I_17LinearCombinationIaiaiLNS_15FloatRoundStyleE2EEESG_S1H_JEEENS4_5SM1004TMEM4LOAD26SM100_TMEM_LOAD_32dp32b64xESX_S17_NS4_39AutoVectorizingCopyWithAssumedAlignmentILi128EEENS4_14SM90_TMA_STOREES17_S1T_S1T_EEEvvEEEEvNT_6ParamsE)
        /*077c*/ 	.short	0x0380
        /*077e*/ 	.short	0x0800


	//----- nvinfo : EIATTR_SW_WAR
	.align		4
.L_55:
        /*0780*/ 	.byte	0x04, 0x36
        /*0782*/ 	.short	(.L_57 - .L_56)
.L_56:
        /*0784*/ 	.word	0x00000008
.L_57:


//--------------------- .nv.callgraph             --------------------------
	.section	.nv.callgraph,"",@"SHT_CUDA_CALLGRAPH"
	.align	4
	.sectionentsize	8
	.align		4
        /*0000*/ 	.word	0x00000000
	.align		4
        /*0004*/ 	.word	0xffffffff
	.align		4
        /*0008*/ 	.word	index@(_ZN7cutlass13device_kernelINS_4gemm6kernel13GemmUniversalIN4cute5tupleIJiiiiEEENS1_10collective13CollectiveMmaINS1_35MainloopSm100TmaUmmaWarpSpecializedILi4ELi2ELi4ENS5_IJNS4_1CILi1EEESB_SB_EEEEENS5_IJNSA_ILi128EEENSA_ILi64EEESF_EEEaNS5_IJlSB_lEEEaSH_NS4_8TiledMMAINS4_8MMA_AtomIJNS4_15SM100_MMA_S8_SSIaaiLi128ELi64ELNS4_4UMMA5MajorE0ELSM_0ELNSL_8SaturateE0EEEEEENS4_6LayoutISC_NS5_IJNSA_ILi0EEESR_SR_EEEEENS5_IJNS4_10UnderscoreESU_SU_EEEEENS4_13SM90_TMA_LOADENS4_14ComposedLayoutINS4_7SwizzleILi2ELi4ELi3EEENS4_18smem_ptr_flag_bitsILi8EEENSQ_INS5_IJNSA_ILi8EEESF_EEENS5_IJSF_SB_EEEEEEEvNS4_8identityESX_S17_vS18_EENS_8epilogue10collective18CollectiveEpilogueINS1A_23Sm100TmaWarpSpecializedILi1ELi1ELi64ELb0ELb0EEEJSG_NS5_IJNSQ_ISE_SB_EENSQ_ISF_SB_EEEEEaSH_aSH_NS1A_6fusion15FusionCallbacksIS1E_NS1I_17LinearCombinationIaiaiLNS_15FloatRoundStyleE2EEESG_S1H_JEEENS4_5SM1004TMEM4LOAD26SM100_TMEM_LOAD_32dp32b64xESX_S17_NS4_39AutoVectorizingCopyWithAssumedAlignmentILi128EEENS4_14SM90_TMA_STOREES17_S1T_S1T_EEEvvEEEEvNT_6ParamsE)
	.align		4
        /*000c*/ 	.word	index@(__assertfail)
	.align		4
        /*0010*/ 	.word	0x00000000
	.align		4
        /*0014*/ 	.word	0xfffffffe
	.align		4
        /*0018*/ 	.word	0x00000000
	.align		4
        /*001c*/ 	.word	0xfffffffd
	.align		4
        /*0020*/ 	.word	0x00000000
	.align		4
        /*0024*/ 	.word	0xfffffffc


//--------------------- .nv.constant4             --------------------------
	.section	.nv.constant4,"a",@progbits
	.align	8
	.align		8
.nv.constant4:
        /*0000*/ 	.dword	__assertfail
	.align		8
        /*0008*/ 	.dword	__unnamed_1
	.align		8
        /*0010*/ 	.dword	__unnamed_2
	.align		8
        /*0018*/ 	.dword	_ZN40_INTERNAL_bcbb0651_4_k_cu_d511b927_336844cuda3std3__45__cpo5beginE
	.align		8
        /*0020*/ 	.dword	_ZN40_INTERNAL_bcbb0651_4_k_cu_d511b927_336844cuda3std3__45__cpo3endE
	.align		8
        /*0028*/ 	.dword	_ZN40_INTERNAL_bcbb0651_4_k_cu_d511b927_336844cuda3std3__45__cpo6cbeginE
	.align		8
        /*0030*/ 	.dword	_ZN40_INTERNAL_bcbb0651_4_k_cu_d511b927_336844cuda3std3__45__cpo4cendE
	.align		8
        /*0038*/ 	.dword	_ZN40_INTERNAL_bcbb0651_4_k_cu_d511b927_336844cuda3std3__442_GLOBAL__N__bcbb0651_4_k_cu_d511b927_336846ignoreE
	.align		8
        /*0040*/ 	.dword	_ZN40_INTERNAL_bcbb0651_4_k_cu_d511b927_336844cuda3std3__419piecewise_constructE
	.align		8
        /*0048*/ 	.dword	_ZN40_INTERNAL_bcbb0651_4_k_cu_d511b927_336844cuda3std3__48in_placeE
	.align		8
        /*0050*/ 	.dword	_ZN40_INTERNAL_bcbb0651_4_k_cu_d511b927_336844cuda3std6ranges3__45__cpo4swapE
	.align		8
        /*0058*/ 	.dword	_ZN40_INTERNAL_bcbb0651_4_k_cu_d511b927_336844cuda3std6ranges3__45__cpo9iter_moveE
	.align		8
        /*0060*/ 	.dword	_ZN40_INTERNAL_bcbb0651_4_k_cu_d511b927_336844cute7productE
	.align		8
        /*0068*/ 	.dword	_ZN40_INTERNAL_bcbb0651_4_k_cu_d511b927_336844cute1_E
	.align		8
        /*0070*/ 	.dword	$str$25
	.align		8
        /*0078*/ 	.dword	$str$26
	.align		8
        /*0080*/ 	.dword	$str$27
	.align		8
        /*0088*/ 	.dword	$str$28


//--------------------- .text._ZN7cutlass13device_kernelINS_4gemm6kernel13GemmUniversalIN4cute5tupleIJiiiiEEENS1_10collective13CollectiveMmaINS1_35MainloopSm100TmaUmmaWarpSpecializedILi4ELi2ELi4ENS5_IJNS4_1CILi1EEESB_SB_EEEEENS5_IJNSA_ILi128EEENSA_ILi64EEESF_EEEaNS5_IJlSB_lEEEaSH_NS4_8TiledMMAINS4_8MMA_AtomIJNS4_15SM100_MMA_S8_SSIaaiLi128ELi64ELNS4_4UMMA5MajorE0ELSM_0ELNSL_8SaturateE0EEEEEENS4_6LayoutISC_NS5_IJNSA_ILi0EEESR_SR_EEEEENS5_IJNS4_10UnderscoreESU_SU_EEEEENS4_13SM90_TMA_LOADENS4_14ComposedLayoutINS4_7SwizzleILi2ELi4ELi3EEENS4_18smem_ptr_flag_bitsILi8EEENSQ_INS5_IJNSA_ILi8EEESF_EEENS5_IJSF_SB_EEEEEEEvNS4_8identityESX_S17_vS18_EENS_8epilogue10collective18CollectiveEpilogueINS1A_23Sm100TmaWarpSpecializedILi1ELi1ELi64ELb0ELb0EEEJSG_NS5_IJNSQ_ISE_SB_EENSQ_ISF_SB_EEEEEaSH_aSH_NS1A_6fusion15FusionCallbacksIS1E_NS1I_17LinearCombinationIaiaiLNS_15FloatRoundStyleE2EEESG_S1H_JEEENS4_5SM1004TMEM4LOAD26SM100_TMEM_LOAD_32dp32b64xESX_S17_NS4_39AutoVectorizingCopyWithAssumedAlignmentILi128EEENS4_14SM90_TMA_STOREES17_S1T_S1T_EEEvvEEEEvNT_6ParamsE --------------------------
	.section	.text._ZN7cutlass13device_kernelINS_4gemm6kernel13GemmUniversalIN4cute5tupleIJiiiiEEENS1_10collective13CollectiveMmaINS1_35MainloopSm100TmaUmmaWarpSpecializedILi4ELi2ELi4ENS5_IJNS4_1CILi1EEESB_SB_EEEEENS5_IJNSA_ILi128EEENSA_ILi64EEESF_EEEaNS5_IJlSB_lEEEaSH_NS4_8TiledMMAINS4_8MMA_AtomIJNS4_15SM100_MMA_S8_SSIaaiLi128ELi64ELNS4_4UMMA5MajorE0ELSM_0ELNSL_8SaturateE0EEEEEENS4_6LayoutISC_NS5_IJNSA_ILi0EEESR_SR_EEEEENS5_IJNS4_10UnderscoreESU_SU_EEEEENS4_13SM90_TMA_LOADENS4_14ComposedLayoutINS4_7SwizzleILi2ELi4ELi3EEENS4_18smem_ptr_flag_bitsILi8EEENSQ_INS5_IJNSA_ILi8EEESF_EEENS5_IJSF_SB_EEEEEEEvNS4_8identityESX_S17_vS18_EENS_8epilogue10collective18CollectiveEpilogueINS1A_23Sm100TmaWarpSpecializedILi1ELi1ELi64ELb0ELb0EEEJSG_NS5_IJNSQ_ISE_SB_EENSQ_ISF_SB_EEEEEaSH_aSH_NS1A_6fusion15FusionCallbacksIS1E_NS1I_17LinearCombinationIaiaiLNS_15FloatRoundStyleE2EEESG_S1H_JEEENS4_5SM1004TMEM4LOAD26SM100_TMEM_LOAD_32dp32b64xESX_S17_NS4_39AutoVectorizingCopyWithAssumedAlignmentILi128EEENS4_14SM90_TMA_STOREES17_S1T_S1T_EEEvvEEEEvNT_6ParamsE,"ax",@progbits
	.align	128
.text._ZN7cutlass13device_kernelINS_4gemm6kernel13GemmUniversalIN4cute5tupleIJiiiiEEENS1_10collective13CollectiveMmaINS1_35MainloopSm100TmaUmmaWarpSpecializedILi4ELi2ELi4ENS5_IJNS4_1CILi1EEESB_SB_EEEEENS5_IJNSA_ILi128EEENSA_ILi64EEESF_EEEaNS5_IJlSB_lEEEaSH_NS4_8TiledMMAINS4_8MMA_AtomIJNS4_15SM100_MMA_S8_SSIaaiLi128ELi64ELNS4_4UMMA5MajorE0ELSM_0ELNSL_8SaturateE0EEEEEENS4_6LayoutISC_NS5_IJNSA_ILi0EEESR_SR_EEEEENS5_IJNS4_10UnderscoreESU_SU_EEEEENS4_13SM90_TMA_LOADENS4_14ComposedLayoutINS4_7SwizzleILi2ELi4ELi3EEENS4_18smem_ptr_flag_bitsILi8EEENSQ_INS5_IJNSA_ILi8EEESF_EEENS5_IJSF_SB_EEEEEEEvNS4_8identityESX_S17_vS18_EENS_8epilogue10collective18CollectiveEpilogueINS1A_23Sm100TmaWarpSpecializedILi1ELi1ELi64ELb0ELb0EEEJSG_NS5_IJNSQ_ISE_SB_EENSQ_ISF_SB_EEEEEaSH_aSH_NS1A_6fusion15FusionCallbacksIS1E_NS1I_17LinearCombinationIaiaiLNS_15FloatRoundStyleE2EEESG_S1H_JEEENS4_5SM1004TMEM4LOAD26SM100_TMEM_LOAD_32dp32b64xESX_S17_NS4_39AutoVectorizingCopyWithAssumedAlignmentILi128EEENS4_14SM90_TMA_STOREES17_S1T_S1T_EEEvvEEEEvNT_6ParamsE:
        .type           _ZN7cutlass13device_kernelINS_4gemm6kernel13GemmUniversalIN4cute5tupleIJiiiiEEENS1_10collective13CollectiveMmaINS1_35MainloopSm100TmaUmmaWarpSpecializedILi4ELi2ELi4ENS5_IJNS4_1CILi1EEESB_SB_EEEEENS5_IJNSA_ILi128EEENSA_ILi64EEESF_EEEaNS5_IJlSB_lEEEaSH_NS4_8TiledMMAINS4_8MMA_AtomIJNS4_15SM100_MMA_S8_SSIaaiLi128ELi64ELNS4_4UMMA5MajorE0ELSM_0ELNSL_8SaturateE0EEEEEENS4_6LayoutISC_NS5_IJNSA_ILi0EEESR_SR_EEEEENS5_IJNS4_10UnderscoreESU_SU_EEEEENS4_13SM90_TMA_LOADENS4_14ComposedLayoutINS4_7SwizzleILi2ELi4ELi3EEENS4_18smem_ptr_flag_bitsILi8EEENSQ_INS5_IJNSA_ILi8EEESF_EEENS5_IJSF_SB_EEEEEEEvNS4_8identityESX_S17_vS18_EENS_8epilogue10collective18CollectiveEpilogueINS1A_23Sm100TmaWarpSpecializedILi1ELi1ELi64ELb0ELb0EEEJSG_NS5_IJNSQ_ISE_SB_EENSQ_ISF_SB_EEEEEaSH_aSH_NS1A_6fusion15FusionCallbacksIS1E_NS1I_17LinearCombinationIaiaiLNS_15FloatRoundStyleE2EEESG_S1H_JEEENS4_5SM1004TMEM4LOAD26SM100_TMEM_LOAD_32dp32b64xESX_S17_NS4_39AutoVectorizingCopyWithAssumedAlignmentILi128EEENS4_14SM90_TMA_STOREES17_S1T_S1T_EEEvvEEEEvNT_6ParamsE,@function
        .size           _ZN7cutlass13device_kernelINS_4gemm6kernel13GemmUniversalIN4cute5tupleIJiiiiEEENS1_10collective13CollectiveMmaINS1_35MainloopSm100TmaUmmaWarpSpecializedILi4ELi2ELi4ENS5_IJNS4_1CILi1EEESB_SB_EEEEENS5_IJNSA_ILi128EEENSA_ILi64EEESF_EEEaNS5_IJlSB_lEEEaSH_NS4_8TiledMMAINS4_8MMA_AtomIJNS4_15SM100_MMA_S8_SSIaaiLi128ELi64ELNS4_4UMMA5MajorE0ELSM_0ELNSL_8SaturateE0EEEEEENS4_6LayoutISC_NS5_IJNSA_ILi0EEESR_SR_EEEEENS5_IJNS4_10UnderscoreESU_SU_EEEEENS4_13SM90_TMA_LOADENS4_14ComposedLayoutINS4_7SwizzleILi2ELi4ELi3EEENS4_18smem_ptr_flag_bitsILi8EEENSQ_INS5_IJNSA_ILi8EEESF_EEENS5_IJSF_SB_EEEEEEEvNS4_8identityESX_S17_vS18_EENS_8epilogue10collective18CollectiveEpilogueINS1A_23Sm100TmaWarpSpecializedILi1ELi1ELi64ELb0ELb0EEEJSG_NS5_IJNSQ_ISE_SB_EENSQ_ISF_SB_EEEEEaSH_aSH_NS1A_6fusion15FusionCallbacksIS1E_NS1I_17LinearCombinationIaiaiLNS_15FloatRoundStyleE2EEESG_S1H_JEEENS4_5SM1004TMEM4LOAD26SM100_TMEM_LOAD_32dp32b64xESX_S17_NS4_39AutoVectorizingCopyWithAssumedAlignmentILi128EEENS4_14SM90_TMA_STOREES17_S1T_S1T_EEEvvEEEEvNT_6ParamsE,(.L_x_128 - _ZN7cutlass13device_kernelINS_4gemm6kernel13GemmUniversalIN4cute5tupleIJiiiiEEENS1_10collective13CollectiveMmaINS1_35MainloopSm100TmaUmmaWarpSpecializedILi4ELi2ELi4ENS5_IJNS4_1CILi1EEESB_SB_EEEEENS5_IJNSA_ILi128EEENSA_ILi64EEESF_EEEaNS5_IJlSB_lEEEaSH_NS4_8TiledMMAINS4_8MMA_AtomIJNS4_15SM100_MMA_S8_SSIaaiLi128ELi64ELNS4_4UMMA5MajorE0ELSM_0ELNSL_8SaturateE0EEEEEENS4_6LayoutISC_NS5_IJNSA_ILi0EEESR_SR_EEEEENS5_IJNS4_10UnderscoreESU_SU_EEEEENS4_13SM90_TMA_LOADENS4_14ComposedLayoutINS4_7SwizzleILi2ELi4ELi3EEENS4_18smem_ptr_flag_bitsILi8EEENSQ_INS5_IJNSA_ILi8EEESF_EEENS5_IJSF_SB_EEEEEEEvNS4_8identityESX_S17_vS18_EENS_8epilogue10collective18CollectiveEpilogueINS1A_23Sm100TmaWarpSpecializedILi1ELi1ELi64ELb0ELb0EEEJSG_NS5_IJNSQ_ISE_SB_EENSQ_ISF_SB_EEEEEaSH_aSH_NS1A_6fusion15FusionCallbacksIS1E_NS1I_17LinearCombinationIaiaiLNS_15FloatRoundStyleE2EEESG_S1H_JEEENS4_5SM1004TMEM4LOAD26SM100_TMEM_LOAD_32dp32b64xESX_S17_NS4_39AutoVectorizingCopyWithAssumedAlignmentILi128EEENS4_14SM90_TMA_STOREES17_S1T_S1T_EEEvvEEEEvNT_6ParamsE)
        .other          _ZN7cutlass13device_kernelINS_4gemm6kernel13GemmUniversalIN4cute5tupleIJiiiiEEENS1_10collective13CollectiveMmaINS1_35MainloopSm100TmaUmmaWarpSpecializedILi4ELi2ELi4ENS5_IJNS4_1CILi1EEESB_SB_EEEEENS5_IJNSA_ILi128EEENSA_ILi64EEESF_EEEaNS5_IJlSB_lEEEaSH_NS4_8TiledMMAINS4_8MMA_AtomIJNS4_15SM100_MMA_S8_SSIaaiLi128ELi64ELNS4_4UMMA5MajorE0ELSM_0ELNSL_8SaturateE0EEEEEENS4_6LayoutISC_NS5_IJNSA_ILi0EEESR_SR_EEEEENS5_IJNS4_10UnderscoreESU_SU_EEEEENS4_13SM90_TMA_LOADENS4_14ComposedLayoutINS4_7SwizzleILi2ELi4ELi3EEENS4_18smem_ptr_flag_bitsILi8EEENSQ_INS5_IJNSA_ILi8EEESF_EEENS5_IJSF_SB_EEEEEEEvNS4_8identityESX_S17_vS18_EENS_8epilogue10collective18CollectiveEpilogueINS1A_23Sm100TmaWarpSpecializedILi1ELi1ELi64ELb0ELb0EEEJSG_NS5_IJNSQ_ISE_SB_EENSQ_ISF_SB_EEEEEaSH_aSH_NS1A_6fusion15FusionCallbacksIS1E_NS1I_17LinearCombinationIaiaiLNS_15FloatRoundStyleE2EEESG_S1H_JEEENS4_5SM1004TMEM4LOAD26SM100_TMEM_LOAD_32dp32b64xESX_S17_NS4_39AutoVectorizingCopyWithAssumedAlignmentILi128EEENS4_14SM90_TMA_STOREES17_S1T_S1T_EEEvvEEEEvNT_6ParamsE,@"STO_CUDA_ENTRY STV_DEFAULT"
_ZN7cutlass13device_kernelINS_4gemm6kernel13GemmUniversalIN4cute5tupleIJiiiiEEENS1_10collective13CollectiveMmaINS1_35MainloopSm100TmaUmmaWarpSpecializedILi4ELi2ELi4ENS5_IJNS4_1CILi1EEESB_SB_EEEEENS5_IJNSA_ILi128EEENSA_ILi64EEESF_EEEaNS5_IJlSB_lEEEaSH_NS4_8TiledMMAINS4_8MMA_AtomIJNS4_15SM100_MMA_S8_SSIaaiLi128ELi64ELNS4_4UMMA5MajorE0ELSM_0ELNSL_8SaturateE0EEEEEENS4_6LayoutISC_NS5_IJNSA_ILi0EEESR_SR_EEEEENS5_IJNS4_10UnderscoreESU_SU_EEEEENS4_13SM90_TMA_LOADENS4_14ComposedLayoutINS4_7SwizzleILi2ELi4ELi3EEENS4_18smem_ptr_flag_bitsILi8EEENSQ_INS5_IJNSA_ILi8EEESF_EEENS5_IJSF_SB_EEEEEEEvNS4_8identityESX_S17_vS18_EENS_8epilogue10collective18CollectiveEpilogueINS1A_23Sm100TmaWarpSpecializedILi1ELi1ELi64ELb0ELb0EEEJSG_NS5_IJNSQ_ISE_SB_EENSQ_ISF_SB_EEEEEaSH_aSH_NS1A_6fusion15FusionCallbacksIS1E_NS1I_17LinearCombinationIaiaiLNS_15FloatRoundStyleE2EEESG_S1H_JEEENS4_5SM1004TMEM4LOAD26SM100_TMEM_LOAD_32dp32b64xESX_S17_NS4_39AutoVectorizingCopyWithAssumedAlignmentILi128EEENS4_14SM90_TMA_STOREES17_S1T_S1T_EEEvvEEEEvNT_6ParamsE:
[----:B------:R-:W1:Y:S01]  /*0000*/  LDC R1, c[0x0][0x37c] ;  /* 0x0000df00ff017b82 */ /* 0x000e620000000800 */
[----:B------:R-:W2:Y:S01]  /*0010*/  S2R R176, SR_TID.X ;  /* 0x0000000000b07919 */ /* 0x000ea20000002100 */
[----:B------:R-:W3:Y:S01]  /*0020*/  LDCU.64 UR4, c[0x0][0x890] ;  /* 0x00011200ff0477ac */ /* 0x000ee20008000a00 */
[----:B------:R-:W-:Y:S02]  /*0030*/  PRMT R168, RZ, 0x7610, R168 ;  /* 0x00007610ffa87816 */ /* 0x000fe400000000a8 */
[----:B------:R-:W-:Y:S01]  /*0040*/  ELECT P5, URZ, PT ;  /* 0x0000000000ff782f */ /* 0x000fe200038a0000 */
[----:B------:R-:W4:Y:S01]  /*0050*/  LDCU.64 UR40, c[0x0][0x358] ;  /* 0x00006b00ff2877ac */ /* 0x000f220008000a00 */
[----:B---3--:R-:W-:-:S04]  /*0060*/  UISETP.NE.U32.AND UP0, UPT, UR4, URZ, UPT ;  /* 0x000000ff0400728c */ /* 0x008fc8000bf05070 */
[----:B------:R-:W-:Y:S01]  /*0070*/  UISETP.NE.AND.EX UP0, UPT, UR5, URZ, UPT, UP0 ;  /* 0x000000ff0500728c */ /* 0x000fe2000bf05300 */
[----:B--2---:R-:W-:-:S05]  /*0080*/  SHF.R.U32.HI R181, RZ, 0x5, R176 ;  /* 0x00000005ffb57819 */ /* 0x004fca00000116b0 */
[----:B------:R-:W2:Y:S02]  /*0090*/  SHFL.IDX PT, R0, R181, RZ, 0x1f ;  /* 0x00001fffb5007589 */ /* 0x000ea400000e0000 */
[----:B--2---:R-:W-:Y:S01]  /*00a0*/  R2UR UR8, R0 ;  /* 0x00000000000872ca */ /* 0x004fe200000e0000 */
[----:B-1--4-:R-:W-:-:S14]  /*00b0*/  BRA.U UP0, `(.L_x_0) ;  /* 0x00000001002c7547 */ /* 0x012fdc000b800000 */
[----:B------:R-:W1:Y:S02]  /*00c0*/  LDCU.64 UR6, c[0x0][0x888] ;  /* 0x00011100ff0677ac */ /* 0x000e640008000a00 */
[----:B-1----:R-:W-:-:S04]  /*00d0*/  UISETP.NE.U32.AND UP0, UPT, UR6, URZ, UPT ;  /* 0x000000ff0600728c */ /* 0x002fc8000bf05070 */
[----:B------:R-:W-:-:S09]  /*00e0*/  UISETP.NE.AND.EX UP0, UPT, UR7, URZ, UPT, UP0 ;  /* 0x000000ff0700728c */ /* 0x000fd2000bf05300 */
[----:B------:R-:W-:Y:S05]  /*00f0*/  BRA.U !UP0, `(.L_x_1) ;  /* 0x0000000108107547 */ /* 0x000fea000b800000 */
[----:B------:R-:W1:Y:S02]  /*0100*/  LDC.64 R80, c[0x0][0x888] ;  /* 0x00022200ff507b82 */ /* 0x000e640000000a00 */
[----:B-1----:R1:W5:Y:S01]  /*0110*/  LDG.E R80, desc[UR40][R80.64] ;  /* 0x0000002850507981 */ /* 0x002362000c1e1900 */
[----:B------:R-:W-:Y:S01]  /*0120*/  HFMA2 R168, -RZ, RZ, 0, 5.9604644775390625e-08 ;  /* 0x00000001ffa87431 */ /* 0x000fe200000001ff */
[----:B------:R-:W-:Y:S05]  /*0130*/  BRA `(.L_x_0) ;  /* 0x00000000000c7947 */ /* 0x000fea0003800000 */
.L_x_1:
[----:B------:R-:W1:Y:S01]  /*0140*/  LDCU UR6, c[0x0][0x880] ;  /* 0x00011000ff0677ac */ /* 0x000e620008000800 */
[----:B------:R-:W-:Y:S01]  /*0150*/  HFMA2 R168, -RZ, RZ, 0, 5.9604644775390625e-08 ;  /* 0x00000001ffa87431 */ /* 0x000fe200000001ff */
[----:B-1----:R-:W-:-:S07]  /*0160*/  MOV R80, UR6 ;  /* 0x0000000600507c02 */ /* 0x002fce0008000f00 */
.L_x_0:
[----:B------:R-:W2:Y:S02]  /*0170*/  LDCU.64 UR6, c[0x0][0x8b0] ;  /* 0x00011600ff0677ac */ /* 0x000ea40008000a00 */
[----:B--2---:R-:W-:-:S04]  /*0180*/  UISETP.NE.U32.AND UP0, UPT, UR6, URZ, UPT ;  /* 0x000000ff0600728c */ /* 0x004fc8000bf05070 */
[----:B------:R-:W-:-:S09]  /*0190*/  UISETP.NE.AND.EX UP0, UPT, UR7, URZ, UPT, UP0 ;  /* 0x000000ff0700728c */ /* 0x000fd2000bf05300 */
[----:B------:R-:W-:Y:S05]  /*01a0*/  BRA.U UP0, `(.L_x_2) ;  /* 0x0000000100247547 */ /* 0x000fea000b800000 */
[----:B------:R-:W2:Y:S02]  /*01b0*/  LDCU.64 UR6, c[0x0][0x8a8] ;  /* 0x00011500ff0677ac */ /* 0x000ea40008000a00 */
[----:B--2---:R-:W-:-:S04]  /*01c0*/  UISETP.NE.U32.AND UP0, UPT, UR6, URZ, UPT ;  /* 0x000000ff0600728c */ /* 0x004fc8000bf05070 */
[----:B------:R-:W-:-:S09]  /*01d0*/  UISETP.NE.AND.EX UP0, UPT, UR7, URZ, UPT, UP0 ;  /* 0x000000ff0700728c */ /* 0x000fd2000bf05300 */
[----:B------:R-:W-:Y:S05]  /*01e0*/  BRA.U !UP0, `(.L_x_3) ;  /* 0x00000001080c7547 */ /* 0x000fea000b800000 */
[----:B------:R-:W2:Y:S02]  /*01f0*/  LDC.64 R78, c[0x0][0x8a8] ;  /* 0x00022a00ff4e7b82 */ /* 0x000ea40000000a00 */
[----:B--2---:R2:W5:Y:S01]  /*0200*/  LDG.E R78, desc[UR40][R78.64] ;  /* 0x000000284e4e7981 */ /* 0x004562000c1e1900 */
[----:B------:R-:W-:Y:S05]  /*0210*/  BRA `(.L_x_2) ;  /* 0x0000000000087947 */ /* 0x000fea0003800000 */
.L_x_3:
[----:B------:R-:W2:Y:S02]  /*0220*/  LDCU UR6, c[0x0][0x8a0] ;  /* 0x00011400ff0677ac */ /* 0x000ea40008000800 */
[----:B--2---:R-:W-:Y:S02]  /*0230*/  MOV R78, UR6 ;  /* 0x00000006004e7c02 */ /* 0x004fe40008000f00 */
.L_x_2:
[----:B------:R-:W-:Y:S01]  /*0240*/  IMAD.U32 R0, RZ, RZ, UR8 ;  /* 0x00000008ff007e24 */ /* 0x000fe2000f8e00ff */
[----:B------:R-:W-:Y:S04]  /*0250*/  BSSY.RECONVERGENT B0, `(.L_x_4) ;  /* 0x000000c000007945 */ /* 0x000fe80003800200 */
[C---:B------:R-:W-:Y:S02]  /*0260*/  ISETP.NE.OR P1, PT, R0.reuse, 0x1, !P5 ;  /* 0x000000010000780c */ /* 0x040fe40006f25670 */
[----:B------:R-:W-:-:S11]  /*0270*/  ISETP.NE.OR P0, PT, R0, 0x3, !P5 ;  /* 0x000000030000780c */ /* 0x000fd60006f05670 */
[----:B------:R-:W-:Y:S05]  /*0280*/  @P1 BRA `(.L_x_5) ;  /* 0x0000000000201947 */ /* 0x000fea0003800000 */
[----:B------:R-:W3:Y:S02]  /*0290*/  LDCU.64 UR6, c[0x0][0x348] ;  /* 0x00006900ff0677ac */ /* 0x000ee40008000a00 */
[----:B---3--:R-:W-:Y:S02]  /*02a0*/  UIADD3 UR10, UP1, UPT, UR6, 0x80, URZ ;  /* 0x00000080060a7890 */ /* 0x008fe4000ff3e0ff */
[----:B------:R-:W-:Y:S02]  /*02b0*/  UIADD3 UR6, UP0, UPT, UR6, 0x180, URZ ;  /* 0x0000018006067890 */ /* 0x000fe4000ff1e0ff */
[----:B------:R-:W-:Y:S02]  /*02c0*/  UIADD3.X UR11, UPT, UPT, URZ, UR7, URZ, UP1, !UPT ;  /* 0x00000007ff0b7290 */ /* 0x000fe40008ffe4ff */
[----:B------:R-:W-:-:S07]  /*02d0*/  UIADD3.X UR7, UPT, UPT, URZ, UR7, URZ, UP0, !UPT ;  /* 0x00000007ff077290 */ /* 0x000fce00087fe4ff */
[----:B------:R3:W-:Y:S02]  /*02e0*/  UTMACCTL.PF [UR10] ;  /* 0x000000000a0079b9 */ /* 0x0007e40008040000 */
[----:B------:R3:W-:Y:S02]  /*02f0*/  UTMACCTL.PF [UR6] ;  /* 0x00000000060079b9 */ /* 0x0007e40008040000 */
[----:B---3--:R-:W-:Y:S01]  /*0300*/  NOP ;  /* 0x0000000000007918 */ /* 0x008fe20000000000 */
.L_x_5:
[----:B------:R-:W-:Y:S05]  /*0310*/  BSYNC.RECONVERGENT B0 ;  /* 0x0000000000007941 */ /* 0x000fea0003800200 */
.L_x_4:
[----:B------:R-:W-:Y:S04]  /*0320*/  BSSY.RECONVERGENT B0, `(.L_x_6) ;  /* 0x000000a000007945 */ /* 0x000fe80003800200 */
        /* <DEDUP_REMOVED lines=9> */
.L_x_7:
[----:B------:R-:W-:Y:S05]  /*03c0*/  BSYNC.RECONVERGENT B0 ;  /* 0x0000000000007941 */ /* 0x000fea0003800200 */
.L_x_6:
[----:B------:R-:W3:Y:S01]  /*03d0*/  LDCU.64 UR6, c[0x0][0x888] ;  /* 0x00011100ff0677ac */ /* 0x000ee20008000a00 */
[----:B------:R-:W-:Y:S02]  /*03e0*/  UISETP.EQ.U32.AND UP1, UPT, UR4, URZ, UPT ;  /* 0x000000ff0400728c */ /* 0x000fe4000bf22070 */
[----:B------:R-:W-:Y:S02]  /*03f0*/  UPLOP3.LUT UP2, UPT, UPT, UPT, UPT, 0x80, 0x8 ;  /* 0x000000000008789c */ /* 0x000fe40003f4f070 */
[----:B---3--:R-:W-:-:S04]  /*0400*/  UISETP.NE.U32.AND UP0, UPT, UR6, URZ, UPT ;  /* 0x000000ff0600728c */ /* 0x008fc8000bf05070 */
[----:B------:R-:W-:-:S04]  /*0410*/  UISETP.NE.AND.EX UP0, UPT, UR7, URZ, UPT, UP0 ;  /* 0x000000ff0700728c */ /* 0x000fc8000bf05300 */
[----:B------:R-:W-:-:S04]  /*0420*/  UISETP.EQ.OR.EX UP3, UPT, UR5, URZ, !UP0, UP1 ;  /* 0x000000ff0500728c */ /* 0x000fc8000c762710 */
[----:B------:R-:W-:-:S05]  /*0430*/  UP2UR UR44, UPR, URZ, 0x8 ;  /* 0x00000008ff2c7883 */ /* 0x000fca0008000000 */
[----:B------:R-:W-:Y:S07]  /*0440*/  BRA.U !UP3, `(.L_x_8) ;  /* 0x000000010b207547 */ /* 0x000fee000b800000 */
[----:B-----5:R-:W-:Y:S01]  /*0450*/  R2UR UR6, R80 ;  /* 0x00000000500672ca */ /* 0x020fe200000e0000 */
[----:B------:R-:W-:Y:S02]  /*0460*/  UISETP.NE.U32.AND UP2, UPT, UR4, URZ, UPT ;  /* 0x000000ff0400728c */ /* 0x000fe4000bf45070 */
[----:B------:R-:W-:Y:S02]  /*0470*/  USEL UR4, URZ, 0xffffffff, UP0 ;  /* 0xffffffffff047887 */ /* 0x000fe40008000000 */
[----:B------:R-:W-:-:S08]  /*0480*/  UISETP.NE.AND.EX UP2, UPT, UR5, URZ, UPT, UP2 ;  /* 0x000000ff0500728c */ /* 0x000fd0000bf45320 */
[----:B------:R-:W-:-:S04]  /*0490*/  UISETP.NE.AND UP1, UPT, UR6, URZ, UPT ;  /* 0x000000ff0600728c */ /* 0x000fc8000bf25270 */
[----:B------:R-:W-:-:S04]  /*04a0*/  @!UP2 USEL UR4, URZ, 0xffffffff, UP1 ;  /* 0xffffffffff04a887 */ /* 0x000fc80008800000 */
[----:B------:R-:W-:-:S04]  /*04b0*/  ULOP3.LUT UR4, UR4, 0x1, URZ, 0xc0, !UPT ;  /* 0x0000000104047892 */ /* 0x000fc8000f8ec0ff */
[----:B------:R-:W-:-:S11]  /*04c0*/  UISETP.NE.U32.AND UP2, UPT, UR4, 0x1, UPT ;  /* 0x000000010400788c */ /* 0x000fd6000bf45070 */
.L_x_8:
[----:B------:R-:W3:Y:S01]  /*04d0*/  SHFL.IDX PT, R2, R181, RZ, 0x1f ;  /* 0x00001fffb5027589 */ /* 0x000ee200000e0000 */
[----:B------:R-:W-:-:S04]  /*04e0*/  UISETP.NE.AND UP1, UPT, UR8, 0x2, UPT ;  /* 0x000000020800788c */ /* 0x000fc8000bf25270 */
[----:B------:R-:W-:Y:S01]  /*04f0*/  USEL UR13, URZ, 0x1, UP1 ;  /* 0x00000001ff0d7887 */ /* 0x000fe20008800000 */
[----:B---3--:R-:W-:-:S13]  /*0500*/  ISETP.NE.AND P0, PT, R2, RZ, PT ;  /* 0x000000ff0200720c */ /* 0x008fda0003f05270 */
[----:B------:R-:W-:Y:S05]  /*0510*/  @P0 BRA `(.L_x_9) ;  /* 0x0000000000480947 */ /* 0x000fea0003800000 */
[----:B------:R-:W3:Y:S01]  /*0520*/  S2UR UR5, SR_CgaCtaId ;  /* 0x00000000000579c3 */ /* 0x000ee20000008800 */
[----:B------:R-:W-:Y:S01]  /*0530*/  UMOV UR6, 0x400 ;  /* 0x0000040000067882 */ /* 0x000fe20000000000 */
[----:B------:R-:W-:Y:S01]  /*0540*/  UMOV UR4, 0x1 ;  /* 0x0000000100047882 */ /* 0x000fe20000000000 */
[----:B------:R-:W-:Y:S01]  /*0550*/  ELECT P0, URZ, PT ;  /* 0x0000000000ff782f */ /* 0x000fe20003800000 */
[----:B---3--:R-:W-:Y:S02]  /*0560*/  ULEA UR5, UR5, UR6, 0x18 ;  /* 0x0000000605057291 */ /* 0x008fe4000f8ec0ff */
[----:B------:R-:W-:-:S04]  /*0570*/  UIADD3 UR6, UPT, UPT, -UR4, 0x100000, URZ ;  /* 0x0010000004067890 */ /* 0x000fc8000fffe1ff */
[----:B------:R-:W-:Y:S02]  /*0580*/  USHF.L.U32 UR7, UR6, 0xb, URZ ;  /* 0x0000000b06077899 */ /* 0x000fe400080006ff */
[----:B------:R-:W-:Y:S01]  /*0590*/  USHF.L.U32 UR6, UR6, 0x1, URZ ;  /* 0x0000000106067899 */ /* 0x000fe200080006ff */
[----:B------:R-:W3:Y:S11]  /*05a0*/  FENCE.VIEW.ASYNC.S ;  /* 0x00000000000073c6 */ /* 0x000ef60000000000 */
[----:B---3--:R3:W4:Y:S01]  /*05b0*/  SYNCS.EXCH.64 URZ, [UR5], UR6 ;  /* 0x0000000605ff75b2 */ /* 0x0087220008000100 */
[----:B------:R3:W1:Y:S01]  /*05c0*/  SYNCS.EXCH.64 URZ, [UR5+0x20], UR6 ;  /* 0x0000200605ff75b2 */ /* 0x0006620008000100 */
[----:B------:R3:W1:Y:S01]  /*05d0*/  SYNCS.EXCH.64 URZ, [UR5+0x8], UR6 ;  /* 0x0000080605ff75b2 */ /* 0x0006620008000100 */
[----:B------:R3:W1:Y:S01]  /*05e0*/  SYNCS.EXCH.64 URZ, [UR5+0x28], UR6 ;  /* 0x0000280605ff75b2 */ /* 0x0006620008000100 */
[----:B------:R3:W1:Y:S01]  /*05f0*/  SYNCS.EXCH.64 URZ, [UR5+0x10], UR6 ;  /* 0x0000100605ff75b2 */ /* 0x0006620008000100 */
[----:B------:R3:W1:Y:S01]  /*0600*/  SYNCS.EXCH.64 URZ, [UR5+0x30], UR6 ;  /* 0x0000300605ff75b2 */ /* 0x0006620008000100 */
[----:B------:R3:W1:Y:S01]  /*0610*/  SYNCS.EXCH.64 URZ, [UR5+0x18], UR6 ;  /* 0x0000180605ff75b2 */ /* 0x0006620008000100 */
[----:B------:R3:W1:Y:S01]  /*0620*/  SYNCS.EXCH.64 URZ, [UR5+0x38], UR6 ;  /* 0x0000380605ff75b2 */ /* 0x0006620008000100 */
[----:B------:R-:W-:Y:S01]  /*0630*/  NOP ;  /* 0x0000000000007918 */ /* 0x000fe20000000000 */
.L_x_9:
[----:B------:R-:W2:Y:S01]  /*0640*/  SHFL.IDX PT, R2, R181, RZ, 0x1f ;  /* 0x00001fffb5027589 */ /* 0x000ea200000e0000 */
[----:B------:R-:W-:Y:S01]  /*0650*/  NOP ;  /* 0x0000000000007918 */ /* 0x000fe20000000000 */
[----:B--2---:R-:W-:-:S13]  /*0660*/  ISETP.NE.AND P0, PT, R2, 0x1, PT ;  /* 0x000000010200780c */ /* 0x004fda0003f05270 */
[----:B------:R-:W-:Y:S05]  /*0670*/  @P0 BRA `(.L_x_10) ;  /* 0x0000000000400947 */ /* 0x000fea0003800000 */
[----:B---3--:R-:W2:Y:S01]  /*0680*/  S2UR UR6, SR_CgaCtaId ;  /* 0x00000000000679c3 */ /* 0x008ea20000008800 */
[----:B------:R-:W-:Y:S01]  /*0690*/  UMOV UR7, 0x400 ;  /* 0x0000040000077882 */ /* 0x000fe20000000000 */
[----:B------:R-:W-:Y:S01]  /*06a0*/  UMOV UR5, 0x20 ;  /* 0x0000002000057882 */ /* 0x000fe20000000000 */
[----:B------:R-:W-:Y:S01]  /*06b0*/  UMOV UR4, 0x80 ;  /* 0x0000008000047882 */ /* 0x000fe20000000000 */
[----:B------:R-:W-:-:S04]  /*06c0*/  UIADD3 UR10, UPT, UPT, -UR5, 0x100000, URZ ;  /* 0x00100000050a7890 */ /* 0x000fc8000fffe1ff */
[----:B------:R-:W-:Y:S02]  /*06d0*/  USHF.L.U32 UR11, UR10, 0xb, URZ ;  /* 0x0000000b0a0b7899 */ /* 0x000fe400080006ff */
[----:B------:R-:W-:Y:S02]  /*06e0*/  USHF.L.U32 UR10, UR10, 0x1, URZ ;  /* 0x000000010a0a7899 */ /* 0x000fe400080006ff */
[----:B------:R-:W-:-:S04]  /*06f0*/  UIADD3 UR4, UPT, UPT, -UR4, 0x100000, URZ ;  /* 0x0010000004047890 */ /* 0x000fc8000fffe1ff */
[----:B------:R-:W-:Y:S02]  /*0700*/  USHF.L.U32 UR5, UR4, 0xb, URZ ;  /* 0x0000000b04057899 */ /* 0x000fe400080006ff */
[----:B------:R-:W-:Y:S01]  /*0710*/  USHF.L.U32 UR4, UR4, 0x1, URZ ;  /* 0x0000000104047899 */ /* 0x000fe200080006ff */
[----:B------:R-:W-:Y:S01]  /*0720*/  ELECT P0, URZ, PT ;  /* 0x0000000000ff782f */ /* 0x000fe20003800000 */
[----:B--2---:R-:W-:Y:S01]  /*0730*/  ULEA UR6, UR6, UR7, 0x18 ;  /* 0x0000000706067291 */ /* 0x004fe2000f8ec0ff */
[----:B------:R-:W2:Y:S11]  /*0740*/  FENCE.VIEW.ASYNC.S ;  /* 0x00000000000073c6 */ /* 0x000eb60000000000 */
[----:B--2---:R2:W3:Y:S01]  /*0750*/  SYNCS.EXCH.64 URZ, [UR6+0x40], UR10 ;  /* 0x0000400a06ff75b2 */ /* 0x0044e20008000100 */
[----:B------:R2:W1:Y:S01]  /*0760*/  SYNCS.EXCH.64 URZ, [UR6+0x48], UR4 ;  /* 0x0000480406ff75b2 */ /* 0x0004620008000100 */
[----:B------:R-:W-:Y:S01]  /*0770*/  NOP ;  /* 0x0000000000007918 */ /* 0x000fe20000000000 */
.L_x_10:
[----:B------:R-:W4:Y:S01]  /*0780*/  SHFL.IDX PT, R2, R181, RZ, 0x1f ;  /* 0x00001fffb5027589 */ /* 0x000f2200000e0000 */
[----:B------:R-:W-:Y:S01]  /*0790*/  NOP ;  /* 0x0000000000007918 */ /* 0x000fe20000000000 */
[----:B----4-:R-:W-:-:S13]  /*07a0*/  ISETP.NE.AND P0, PT, R2, 0x3, PT ;  /* 0x000000030200780c */ /* 0x010fda0003f05270 */
[----:B------:R-:W-:Y:S05]  /*07b0*/  @P0 BRA `(.L_x_11) ;  /* 0x0000000000300947 */ /* 0x000fea0003800000 */
[----:B--23--:R-:W2:Y:S01]  /*07c0*/  S2UR UR5, SR_CgaCtaId ;  /* 0x00000000000579c3 */ /* 0x00cea20000008800 */
[----:B------:R-:W-:Y:S01]  /*07d0*/  UMOV UR6, 0x400 ;  /* 0x0000040000067882 */ /* 0x000fe20000000000 */
[----:B------:R-:W-:Y:S01]  /*07e0*/  UMOV UR4, 0x20 ;  /* 0x0000002000047882 */ /* 0x000fe20000000000 */
[----:B------:R-:W-:Y:S01]  /*07f0*/  ELECT P0, URZ, PT ;  /* 0x0000000000ff782f */ /* 0x000fe20003800000 */
[----:B--2---:R-:W-:Y:S02]  /*0800*/  ULEA UR5, UR5, UR6, 0x18 ;  /* 0x0000000605057291 */ /* 0x004fe4000f8ec0ff */
[----:B------:R-:W-:-:S04]  /*0810*/  UIADD3 UR6, UPT, UPT, -UR4, 0x100000, URZ ;  /* 0x0010000004067890 */ /* 0x000fc8000fffe1ff */
[----:B------:R-:W-:Y:S02]  /*0820*/  USHF.L.U32 UR7, UR6, 0xb, URZ ;  /* 0x0000000b06077899 */ /* 0x000fe400080006ff */
[----:B------:R-:W-:Y:S01]  /*0830*/  USHF.L.U32 UR6, UR6, 0x1, URZ ;  /* 0x0000000106067899 */ /* 0x000fe200080006ff */
[----:B------:R-:W2:Y:S11]  /*0840*/  FENCE.VIEW.ASYNC.S ;  /* 0x00000000000073c6 */ /* 0x000eb60000000000 */
[----:B--2---:R4:W2:Y:S01]  /*0850*/  SYNCS.EXCH.64 URZ, [UR5+0x50], UR6 ;  /* 0x0000500605ff75b2 */ /* 0x0048a20008000100 */
[----:B------:R4:W3:Y:S02]  /*0860*/  SYNCS.EXCH.64 URZ, [UR5+0x58], UR6 ;  /* 0x0000580605ff75b2 */ /* 0x0008e40008000100 */
[----:B----4-:R-:W-:Y:S01]  /*0870*/  NOP ;  /* 0x0000000000007918 */ /* 0x010fe20000000000 */
.L_x_11:
[----:B------:R-:W4:Y:S01]  /*0880*/  SHFL.IDX PT, R2, R181, RZ, 0x1f ;  /* 0x00001fffb5027589 */ /* 0x000f2200000e0000 */
[----:B------:R-:W-:Y:S01]  /*0890*/  NOP ;  /* 0x0000000000007918 */ /* 0x000fe20000000000 */
[----:B----4-:R-:W-:-:S13]  /*08a0*/  ISETP.NE.AND P0, PT, R2, 0x4, PT ;  /* 0x000000040200780c */ /* 0x010fda0003f05270 */
[----:B------:R-:W-:Y:S05]  /*08b0*/  @P0 BRA `(.L_x_12) ;  /* 0x00000000004c0947 */ /* 0x000fea0003800000 */
[----:B--23--:R-:W2:Y:S01]  /*08c0*/  S2UR UR5, SR_CgaCtaId ;  /* 0x00000000000579c3 */ /* 0x00cea20000008800 */
[----:B------:R-:W-:Y:S01]  /*08d0*/  UMOV UR7, 0x100 ;  /* 0x0000010000077882 */ /* 0x000fe20000000000 */
[----:B------:R-:W-:Y:S01]  /*08e0*/  UMOV UR6, 0x400 ;  /* 0x0000040000067882 */ /* 0x000fe20000000000 */
[----:B------:R-:W-:Y:S01]  /*08f0*/  USEL UR7, UR7, 0xe0, UP2 ;  /* 0x000000e007077887 */ /* 0x000fe20009000000 */
[----:B------:R-:W-:Y:S01]  /*0900*/  UMOV UR4, 0x1 ;  /* 0x0000000100047882 */ /* 0x000fe20000000000 */
[----:B------:R-:W-:Y:S01]  /*0910*/  ELECT P0, URZ, PT ;  /* 0x0000000000ff782f */ /* 0x000fe20003800000 */
[----:B------:R-:W-:-:S04]  /*0920*/  UIADD3 UR10, UPT, UPT, -UR4, 0x100000, URZ ;  /* 0x00100000040a7890 */ /* 0x000fc8000fffe1ff */
[----:B------:R-:W-:Y:S02]  /*0930*/  USHF.L.U32 UR11, UR10, 0xb, URZ ;  /* 0x0000000b0a0b7899 */ /* 0x000fe400080006ff */
[----:B------:R-:W-:Y:S02]  /*0940*/  USHF.L.U32 UR10, UR10, 0x1, URZ ;  /* 0x000000010a0a7899 */ /* 0x000fe400080006ff */
[----:B--2---:R-:W-:Y:S02]  /*0950*/  ULEA UR5, UR5, UR6, 0x18 ;  /* 0x0000000605057291 */ /* 0x004fe4000f8ec0ff */
[----:B------:R-:W-:-:S04]  /*0960*/  UIADD3 UR6, UPT, UPT, -UR7, 0x100000, URZ ;  /* 0x0010000007067890 */ /* 0x000fc8000fffe1ff */
[----:B------:R-:W-:Y:S02]  /*0970*/  USHF.L.U32 UR7, UR6, 0xb, URZ ;  /* 0x0000000b06077899 */ /* 0x000fe400080006ff */
[----:B------:R-:W-:Y:S01]  /*0980*/  USHF.L.U32 UR6, UR6, 0x1, URZ ;  /* 0x0000000106067899 */ /* 0x000fe200080006ff */
[----:B------:R-:W2:Y:S03]  /*0990*/  FENCE.VIEW.ASYNC.S ;  /* 0x00000000000073c6 */ /* 0x000ea60000000000 */
[----:B--2---:R4:W2:Y:S08]  /*09a0*/  SYNCS.EXCH.64 URZ, [UR5+0x60], UR10 ;  /* 0x0000600a05ff75b2 */ /* 0x0048b00008000100 */
[----:B------:R4:W3:Y:S01]  /*09b0*/  SYNCS.EXCH.64 URZ, [UR5+0x70], UR6 ;  /* 0x0000700605ff75b2 */ /* 0x0008e20008000100 */
[----:B------:R4:W1:Y:S01]  /*09c0*/  SYNCS.EXCH.64 URZ, [UR5+0x68], UR10 ;  /* 0x0000680a05ff75b2 */ /* 0x0008620008000100 */
[----:B------:R4:W1:Y:S02]  /*09d0*/  SYNCS.EXCH.64 URZ, [UR5+0x78], UR6 ;  /* 0x0000780605ff75b2 */ /* 0x0008640008000100 */
[----:B----4-:R-:W-:Y:S01]  /*09e0*/  NOP ;  /* 0x0000000000007918 */ /* 0x010fe20000000000 */
.L_x_12:
[----:B------:R-:W4:Y:S01]  /*09f0*/  SHFL.IDX PT, R2, R181, RZ, 0x1f ;  /* 0x00001fffb5027589 */ /* 0x000f2200000e0000 */
[----:B------:R-:W-:Y:S01]  /*0a00*/  NOP ;  /* 0x0000000000007918 */ /* 0x000fe20000000000 */
[----:B----4-:R-:W-:-:S13]  /*0a10*/  ISETP.NE.AND P0, PT, R2, 0x5, PT ;  /* 0x000000050200780c */ /* 0x010fda0003f05270 */
[----:B------:R-:W-:Y:S05]  /*0a20*/  @P0 BRA `(.L_x_13) ;  /* 0x0000000000580947 */ /* 0x000fea0003800000 */
[----:B--23--:R-:W2:Y:S01]  /*0a30*/  S2UR UR6, SR_CgaCtaId ;  /* 0x00000000000679c3 */ /* 0x00cea20000008800 */
        /* <DEDUP_REMOVED lines=12> */
[----:B--2---:R4:W2:Y:S01]  /*0b00*/  SYNCS.EXCH.64 URZ, [UR6+0x80], UR10 ;  /* 0x0000800a06ff75b2 */ /* 0x0048a20008000100 */
[----:B------:R4:W3:Y:S01]  /*0b10*/  SYNCS.EXCH.64 URZ, [UR6+0xa0], UR4 ;  /* 0x0000a00406ff75b2 */ /* 0x0008e20008000100 */
[----:B------:R4:W1:Y:S01]  /*0b20*/  SYNCS.EXCH.64 URZ, [UR6+0x88], UR10 ;  /* 0x0000880a06ff75b2 */ /* 0x0008620008000100 */
[----:B------:R4:W1:Y:S01]  /*0b30*/  SYNCS.EXCH.64 URZ, [UR6+0xa8], UR4 ;  /* 0x0000a80406ff75b2 */ /* 0x0008620008000100 */
[----:B------:R4:W1:Y:S01]  /*0b40*/  SYNCS.EXCH.64 URZ, [UR6+0x90], UR10 ;  /* 0x0000900a06ff75b2 */ /* 0x0008620008000100 */
[----:B------:R4:W1:Y:S01]  /*0b50*/  SYNCS.EXCH.64 URZ, [UR6+0xb0], UR4 ;  /* 0x0000b00406ff75b2 */ /* 0x0008620008000100 */
[----:B------:R4:W1:Y:S01]  /*0b60*/  SYNCS.EXCH.64 URZ, [UR6+0x98], UR10 ;  /* 0x0000980a06ff75b2 */ /* 0x0008620008000100 */
[----:B------:R4:W1:Y:S02]  /*0b70*/  SYNCS.EXCH.64 URZ, [UR6+0xb8], UR4 ;  /* 0x0000b80406ff75b2 */ /* 0x0008640008000100 */
[----:B----4-:R-:W-:Y:S01]  /*0b80*/  NOP ;  /* 0x0000000000007918 */ /* 0x010fe20000000000 */
.L_x_13:
        /* <DEDUP_REMOVED lines=14> */
[----:B------:R4:W3:Y:S01]  /*0c70*/  SYNCS.EXCH.64 URZ, [UR5+0xd0], UR6 ;  /* 0x0000d00605ff75b2 */ /* 0x0008e20008000100 */
[----:B------:R4:W1:Y:S01]  /*0c80*/  SYNCS.EXCH.64 URZ, [UR5+0xc8], UR6 ;  /* 0x0000c80605ff75b2 */ /* 0x0008620008000100 */
[----:B------:R4:W1:Y:S02]  /*0c90*/  SYNCS.EXCH.64 URZ, [UR5+0xd8], UR6 ;  /* 0x0000d80605ff75b2 */ /* 0x0008640008000100 */
[----:B----4-:R-:W-:Y:S01]  /*0ca0*/  NOP ;  /* 0x0000000000007918 */ /* 0x010fe20000000000 */
.L_x_14:
[----:B--23--:R-:W2:Y:S01]  /*0cb0*/  S2UR UR5, SR_CTAID.X ;  /* 0x00000000000579c3 */ /* 0x00cea20000002500 */
[----:B------:R-:W-:-:S05]  /*0cc0*/  CS2R.32 R167, SR_CgaSize ;  /* 0x0000000000a77805 */ /* 0x000fca0000008a00 */
[----:B------:R-:W-:-:S05]  /*0cd0*/  IMAD R167, R167, -0xa0, RZ ;  /* 0xffffff60a7a77824 */ /* 0x000fca00078e02ff */
[----:B------:R-:W-:-:S14]  /*0ce0*/  R2UR UR7, R167 ;  /* 0x00000000a70772ca */ /* 0x000fdc00000e0000 */
[----:B------:R-:W3:Y:S01]  /*0cf0*/  LDCU UR7, c[0x0][UR7+0x2b0] ;  /* 0x00005600070777ac */ /* 0x000ee20008000800 */
[----:B------:R-:W-:Y:S01]  /*0d00*/  NOP ;  /* 0x0000000000007918 */ /* 0x000fe20000000000 */
[----:B------:R-:W-:-:S05]  /*0d10*/  CS2R.32 R167, SR_CgaSize ;  /* 0x0000000000a77805 */ /* 0x000fca0000008a00 */
[----:B------:R-:W-:-:S05]  /*0d20*/  IMAD R167, R167, -0xa0, RZ ;  /* 0xffffff60a7a77824 */ /* 0x000fca00078e02ff */
[----:B------:R-:W-:-:S14]  /*0d30*/  R2UR UR6, R167 ;  /* 0x00000000a70672ca */ /* 0x000fdc00000e0000 */
[----:B------:R-:W4:Y:S01]  /*0d40*/  LDCU UR6, c[0x0][UR6+0x2b4] ;  /* 0x00005680060677ac */ /* 0x000f220008000800 */
[----:B------:R-:W1:Y:S08]  /*0d50*/  S2UR UR4, SR_CTAID.Y ;  /* 0x00000000000479c3 */ /* 0x000e700000002600 */
[----:B------:R-:W4:Y:S01]  /*0d60*/  LDC R9, c[0x0][0xb24] ;  /* 0x0002c900ff097b82 */ /* 0x000f220000000800 */
[----:B--2---:R-:W-:-:S02]  /*0d70*/  I2FP.F32.U32 R4, UR5 ;  /* 0x0000000500047c45 */ /* 0x004fc40008201000 */
[----:B------:R-:W-:-:S05]  /*0d80*/  CS2R.32 R5, SR_CgaSize ;  /* 0x0000000000057805 */ /* 0x000fca0000008a00 */
[----:B------:R-:W-:-:S06]  /*0d90*/  IMAD R5, R5, -0xa0, RZ ;  /* 0xffffff6005057824 */ /* 0x000fcc00078e02ff */
[----:B------:R-:W2:Y:S01]  /*0da0*/  LDC R5, c[0x0][R5+0x2a0] ;  /* 0x0000a80005057b82 */ /* 0x000ea20000000800 */
[----:B------:R-:W-:Y:S01]  /*0db0*/  MOV R167, UR5 ;  /* 0x0000000500a77c02 */ /* 0x000fe20008000f00 */
[----:B---3--:R-:W-:Y:S01]  /*0dc0*/  FMUL R4, R4, UR7 ;  /* 0x0000000704047c20 */ /* 0x008fe20008400000 */
[----:B-1----:R-:W-:Y:S02]  /*0dd0*/  I2FP.F32.U32 R2, UR4 ;  /* 0x0000000400027c45 */ /* 0x002fe40008201000 */
[----:B------:R-:W-:-:S05]  /*0de0*/  CS2R.32 R3, SR_CgaSize ;  /* 0x0000000000037805 */ /* 0x000fca0000008a00 */
[----:B------:R-:W-:-:S06]  /*0df0*/  IMAD R3, R3, -0xa0, RZ ;  /* 0xffffff6003037824 */ /* 0x000fcc00078e02ff */
[----:B------:R-:W1:Y:S01]  /*0e00*/  LDC R3, c[0x0][R3+0x2a4] ;  /* 0x0000a90003037b82 */ /* 0x000e620000000800 */
[----:B------:R-:W3:Y:S01]  /*0e10*/  F2I.U32.TRUNC.NTZ R166, R4 ;  /* 0x0000000400a67305 */ /* 0x000ee2000020f000 */
[----:B------:R-:W-:Y:S01]  /*0e20*/  MOV R165, UR4 ;  /* 0x0000000400a57c02 */ /* 0x000fe20008000f00 */
[----:B----4-:R-:W-:-:S05]  /*0e30*/  FMUL R2, R2, UR6 ;  /* 0x0000000602027c20 */ /* 0x010fca0008400000 */
[----:B------:R-:W-:Y:S01]  /*0e40*/  BAR.SYNC.DEFER_BLOCKING 0x0 ;  /* 0x0000000000007b1d */ /* 0x000fe20000010000 */
[----:B------:R-:W-:-:S05]  /*0e50*/  ISETP.GE.AND P0, PT, R9, 0x1, PT ;  /* 0x000000010900780c */ /* 0x000fca0003f06270 */
[----:B------:R-:W4:Y:S02]  /*0e60*/  F2I.U32.TRUNC.NTZ R164, R2 ;  /* 0x0000000200a47305 */ /* 0x000f24000020f000 */
[----:B------:R-:W1:Y:S01]  /*0e70*/  S2UR UR36, SR_CTAID.Z ;  /* 0x00000000002479c3 */ /* 0x000e620000002700 */
[----:B---3--:R-:W-:-:S05]  /*0e80*/  IADD3 R166, PT, PT, -R166, RZ, RZ ;  /* 0x000000ffa6a67210 */ /* 0x008fca0007ffe1ff */
[----:B--2---:R-:W-:Y:S01]  /*0e90*/  IMAD R166, R5, R166, UR5 ;  /* 0x0000000505a67e24 */ /* 0x004fe2000f8e02a6 */
[----:B----4-:R-:W-:-:S05]  /*0ea0*/  IADD3 R164, PT, PT, -R164, RZ, RZ ;  /* 0x000000ffa4a47210 */ /* 0x010fca0007ffe1ff */
[----:B-1----:R-:W-:Y:S01]  /*0eb0*/  IMAD R164, R3, R164, UR4 ;  /* 0x0000000403a47e24 */ /* 0x002fe2000f8e02a4 */
[----:B------:R-:W-:Y:S06]  /*0ec0*/  @!P0 BRA `(.L_x_15) ;  /* 0x0000000000b88947 */ /* 0x000fec0003800000 */
[----:B------:R-:W1:Y:S01]  /*0ed0*/  LDC.64 R4, c[0x0][0xb18] ;  /* 0x0002c600ff047b82 */ /* 0x000e620000000a00 */
[----:B------:R-:W-:-:S07]  /*0ee0*/  ISETP.NE.AND P0, PT, R9, 0x1, PT ;  /* 0x000000010900780c */ /* 0x000fce0003f05270 */
[----:B------:R-:W2:Y:S08]  /*0ef0*/  LDC R10, c[0x0][0xb0c] ;  /* 0x0002c300ff0a7b82 */ /* 0x000eb00000000800 */
[----:B------:R-:W3:Y:S08]  /*0f00*/  LDC R11, c[0x0][0x370] ;  /* 0x0000dc00ff0b7b82 */ /* 0x000ef00000000800 */
[----:B------:R-:W4:Y:S01]  /*0f10*/  LDC R12, c[0x0][0x374] ;  /* 0x0000dd00ff0c7b82 */ /* 0x000f220000000800 */
[----:B-1----:R-:W-:-:S07]  /*0f20*/  ISETP.NE.AND P1, PT, R4, 0x1, PT ;  /* 0x000000010400780c */ /* 0x002fce0003f25270 */
[----:B------:R-:W3:Y:S01]  /*0f30*/  LDC.64 R6, c[0x0][0xb10] ;  /* 0x0002c400ff067b82 */ /* 0x000ee20000000a00 */
[----:B--2---:R-:W-:-:S07]  /*0f40*/  ISETP.NE.AND P2, PT, R10, 0x1, PT ;  /* 0x000000010a00780c */ /* 0x004fce0003f45270 */
[----:B------:R-:W1:Y:S08]  /*0f50*/  LDC R8, c[0x0][0xb20] ;  /* 0x0002c800ff087b82 */ /* 0x000e700000000800 */
[----:B------:R-:W2:Y:S01]  /*0f60*/  LDC.64 R2, c[0x0][0xb28] ;  /* 0x0002ca00ff027b82 */ /* 0x000ea20000000a00 */
[----:B----4-:R-:W-:-:S04]  /*0f70*/  IMAD.HI.U32 R13, R12, R5, RZ ;  /* 0x000000050c0d7227 */ /* 0x010fc800078e00ff */
[----:B------:R-:W-:-:S04]  /*0f80*/  IMAD.HI.U32 R5, R165, R5, RZ ;  /* 0x00000005a5057227 */ /* 0x000fc800078e00ff */
[----:B---3--:R-:W-:-:S04]  /*0f90*/  IMAD.HI.U32 R14, R11, R6, RZ ;  /* 0x000000060b0e7227 */ /* 0x008fc800078e00ff */
[----:B------:R-:W-:Y:S01]  /*0fa0*/  IMAD.HI.U32 R16, R167, R6, RZ ;  /* 0x00000006a7107227 */ /* 0x000fe200078e00ff */
[-C--:B------:R-:W-:Y:S02]  /*0fb0*/  @P2 SHF.R.U32.HI R11, RZ, R7.reuse, R14 ;  /* 0x00000007ff0b2219 */ /* 0x080fe4000001160e */
[-C--:B-1----:R-:W-:Y:S02]  /*0fc0*/  @P1 SHF.R.U32.HI R12, RZ, R8.reuse, R13 ;  /* 0x00000008ff0c1219 */ /* 0x082fe4000001160d */
[----:B------:R-:W-:Y:S02]  /*0fd0*/  SHF.R.U32.HI R8, RZ, R8, R5 ;  /* 0x00000008ff087219 */ /* 0x000fe40000011605 */
[----:B------:R-:W-:Y:S02]  /*0fe0*/  SHF.R.U32.HI R16, RZ, R7, R16 ;  /* 0x00000007ff107219 */ /* 0x000fe40000011610 */
[----:B------:R-:W-:Y:S01]  /*0ff0*/  SEL R5, R165, R8, !P1 ;  /* 0x00000008a5057207 */ /* 0x000fe20004800000 */
[----:B--2---:R-:W-:Y:S01]  /*1000*/  IMAD.HI.U32 R14, R12, R2, RZ ;  /* 0x000000020c0e7227 */ /* 0x004fe200078e00ff */
[----:B------:R-:W-:-:S03]  /*1010*/  SEL R7, R167, R16, !P2 ;  /* 0x00000010a7077207 */ /* 0x000fc60005000000 */
[----:B------:R-:W-:Y:S01]  /*1020*/  IMAD.HI.U32 R6, R11, R2, RZ ;  /* 0x000000020b067227 */ /* 0x000fe200078e00ff */
[----:B------:R-:W-:-:S04]  /*1030*/  @P0 SHF.R.U32.HI R12, RZ, R3, R14 ;  /* 0x00000003ff0c0219 */ /* 0x000fc8000001160e */
[----:B------:R-:W-:Y:S01]  /*1040*/  @P0 SHF.R.U32.HI R11, RZ, R3, R6 ;  /* 0x00000003ff0b0219 */ /* 0x000fe20000011606 */
[----:B------:R-:W-:-:S04]  /*1050*/  IMAD R12, R12, R9, RZ ;  /* 0x000000090c0c7224 */ /* 0x000fc800078e02ff */
[----:B------:R-:W-:Y:S01]  /*1060*/  IMAD R6, R11, R9, RZ ;  /* 0x000000090b067224 */ /* 0x000fe200078e02ff */
[----:B------:R-:W-:-:S04]  /*1070*/  ISETP.GE.AND P1, PT, R5, R12, PT ;  /* 0x0000000c0500720c */ /* 0x000fc80003f26270 */
[----:B------:R-:W-:Y:S01]  /*1080*/  ISETP.GE.OR P1, PT, R7, R6, P1 ;  /* 0x000000060700720c */ /* 0x000fe20000f26670 */
[----:B------:R-:W-:-:S05]  /*1090*/  IMAD.HI.U32 R6, R5, R2, RZ ;  /* 0x0000000205067227 */ /* 0x000fca00078e00ff */
[----:B------:R-:W-:-:S04]  /*10a0*/  SHF.R.U32.HI R6, RZ, R3, R6 ;  /* 0x00000003ff067219 */ /* 0x000fc80000011606 */
[----:B------:R-:W-:-:S03]  /*10b0*/  SEL R6, R5, R6, !P0 ;  /* 0x0000000605067207 */ /* 0x000fc60004000000 */
[----:B------:R-:W-:Y:S01]  /*10c0*/  @!P1 IMAD.HI.U32 R8, R7, R2, RZ ;  /* 0x0000000207089227 */ /* 0x000fe200078e00ff */
[----:B------:R-:W-:-:S04]  /*10d0*/  IADD3 R2, PT, PT, -R6, RZ, RZ ;  /* 0x000000ff06027210 */ /* 0x000fc80007ffe1ff */
[----:B------:R-:W-:Y:S01]  /*10e0*/  @!P1 SHF.R.U32.HI R8, RZ, R3, R8 ;  /* 0x00000003ff089219 */ /* 0x000fe20000011608 */
[----:B------:R-:W-:-:S03]  /*10f0*/  IMAD R2, R9, R2, R5 ;  /* 0x0000000209027224 */ /* 0x000fc600078e0205 */
[----:B------:R-:W-:Y:S02]  /*1100*/  @!P1 SEL R3, R7, R8, !P0 ;  /* 0x0000000807039207 */ /* 0x000fe40004000000 */
[----:B------:R-:W-:-:S03]  /*1110*/  IADD3 R8, PT, PT, -R5, RZ, RZ ;  /* 0x000000ff05087210 */ /* 0x000fc60007ffe1ff */
[--C-:B------:R-:W-:Y:S02]  /*1120*/  @!P1 IMAD.IADD R6, R6, 0x1, -R3.reuse ;  /* 0x0000000106069824 */ /* 0x100fe400078e0a03 */
[----:B------:R-:W-:Y:S01]  /*1130*/  @!P1 IMAD R3, R2, R11, R3 ;  /* 0x0000000b02039224 */ /* 0x000fe200078e0203 */
[----:B------:R-:W-:Y:S01]  /*1140*/  IADD3 R2, PT, PT, -R7, RZ, RZ ;  /* 0x000000ff07027210 */ /* 0x000fe20007ffe1ff */
[----:B------:R-:W-:Y:S02]  /*1150*/  @!P1 IMAD R5, R6, R9, R7 ;  /* 0x0000000906059224 */ /* 0x000fe400078e0207 */
[----:B------:R-:W-:Y:S02]  /*1160*/  IMAD R8, R4, R8, R165 ;  /* 0x0000000804087224 */ /* 0x000fe400078e02a5 */
[----:B------:R-:W-:Y:S02]  /*1170*/  @!P1 IMAD.MOV.U32 R7, RZ, RZ, R3 ;  /* 0x000000ffff079224 */ /* 0x000fe400078e0003 */
[----:B------:R-:W-:-:S02]  /*1180*/  IMAD R2, R10, R2, R167 ;  /* 0x000000020a027224 */ /* 0x000fc400078e02a7 */
[----:B------:R-:W-:Y:S02]  /*1190*/  IMAD R165, R5, R4, R8 ;  /* 0x0000000405a57224 */ /* 0x000fe400078e0208 */
[----:B------:R-:W-:Y:S02]  /*11a0*/  IMAD R167, R7, R10, R2 ;  /* 0x0000000a07a77224 */ /* 0x000fe400078e0202 */
.L_x_15:
[----:B------:R-:W1:Y:S01]  /*11b0*/  LDCU UR4, c[0x0][0xb30] ;  /* 0x00016600ff0477ac */ /* 0x000e620008000800 */
[----:B------:R-:W2:Y:S08]  /*11c0*/  S2UR UR37, SR_CgaCtaId ;  /* 0x00000000002579c3 */ /* 0x000eb00000008800 */
[----:B------:R-:W3:Y:S01]  /*11d0*/  LDC R72, c[0x0][0xb24] ;  /* 0x0002c900ff487b82 */ /* 0x000ee20000000800 */
[----:B-1----:R-:W-:-:S09]  /*11e0*/  UISETP.NE.AND UP1, UPT, UR4, 0x1, UPT ;  /* 0x000000010400788c */ /* 0x002fd2000bf25270 */
[----:B--2---:R-:W-:Y:S05]  /*11f0*/  BRA.U UP1, `(.L_x_16) ;  /* 0x0000000101407547 */ /* 0x004fea000b800000 */
[----:B------:R-:W1:Y:S08]  /*1200*/  LDC.64 R4, c[0x0][0xb10] ;  /* 0x0002c400ff047b82 */ /* 0x000e700000000a00 */
[----:B------:R-:W2:Y:S08]  /*1210*/  LDC.64 R2, c[0x0][0xb18] ;  /* 0x0002c600ff027b82 */ /* 0x000eb00000000a00 */
[----:B------:R-:W4:Y:S08]  /*1220*/  LDC R6, c[0x0][0xb20] ;  /* 0x0002c800ff067b82 */ /* 0x000f300000000800 */
[----:B------:R-:W3:Y:S01]  /*1230*/  LDC R8, c[0x0][0xb0c] ;  /* 0x0002c300ff087b82 */ /* 0x000ee20000000800 */
[----:B-1----:R-:W-:-:S05]  /*1240*/  IMAD.HI.U32 R4, R167, R4, RZ ;  /* 0x00000004a7047227 */ /* 0x002fca00078e00ff */
[----:B------:R-:W-:Y:S01]  /*1250*/  SHF.R.U32.HI R4, RZ, R5, R4 ;  /* 0x00000005ff047219 */ /* 0x000fe20000011604 */
[----:B--2---:R-:W-:Y:S01]  /*1260*/  IMAD.HI.U32 R3, R165, R3, RZ ;  /* 0x00000003a5037227 */ /* 0x004fe200078e00ff */
[----:B------:R-:W-:-:S04]  /*1270*/  ISETP.NE.AND P0, PT, R2, 0x1, PT ;  /* 0x000000010200780c */ /* 0x000fc80003f05270 */
[----:B----4-:R-:W-:-:S04]  /*1280*/  SHF.R.U32.HI R6, RZ, R6, R3 ;  /* 0x00000006ff067219 */ /* 0x010fc80000011603 */
[----:B------:R-:W-:Y:S02]  /*1290*/  SEL R3, R165, R6, !P0 ;  /* 0x00000006a5037207 */ /* 0x000fe40004000000 */
[----:B---3--:R-:W-:-:S04]  /*12a0*/  ISETP.NE.AND P1, PT, R8, 0x1, PT ;  /* 0x000000010800780c */ /* 0x008fc80003f25270 */
[----:B------:R-:W-:-:S05]  /*12b0*/  SEL R4, R167, R4, !P1 ;  /* 0x00000004a7047207 */ /* 0x000fca0004800000 */
[----:B------:R-:W-:Y:S02]  /*12c0*/  IMAD.IADD R5, R3, 0x1, -R4 ;  /* 0x0000000103057824 */ /* 0x000fe400078e0a04 */
[----:B------:R-:W-:Y:S02]  /*12d0*/  IMAD.IADD R3, R4, 0x1, -R3 ;  /* 0x0000000104037824 */ /* 0x000fe400078e0a03 */
[----:B------:R-:W-:Y:S02]  /*12e0*/  IMAD R167, R5, R8, R167 ;  /* 0x0000000805a77224 */ /* 0x000fe400078e02a7 */
[----:B------:R-:W-:-:S07]  /*12f0*/  IMAD R165, R3, R2, R165 ;  /* 0x0000000203a57224 */ /* 0x000fce00078e02a5 */
.L_x_16:
[----:B------:R-:W-:Y:S01]  /*1300*/  BAR.SYNC.DEFER_BLOCKING 0x0 ;  /* 0x0000000000007b1d */ /* 0x000fe20000010000 */
[----:B------:R-:W-:Y:S01]  /*1310*/  UISETP.NE.AND UP1, UPT, UR8, 0x2, UPT ;  /* 0x000000020800788c */ /* 0x000fe2000bf25270 */
[----:B------:R-:W-:Y:S02]  /*1320*/  ISETP.NE.OR P5, PT, R0, 0x2, !P5 ;  /* 0x000000020000780c */ /* 0x000fe40006fa5670 */
[----:B------:R-:W-:-:S06]  /*1330*/  LOP3.LUT R2, R176, 0x1f, RZ, 0xc0, !PT ;  /* 0x0000001fb0027812 */ /* 0x000fcc00078ec0ff */
[----:B------:R-:W-:Y:S05]  /*1340*/  BRA.U UP1, `(.L_x_17) ;  /* 0x0000001101607547 */ /* 0x000fea000b800000 */
[----:B------:R-:W1:Y:S01]  /*1350*/  LDCU UR13, c[0x0][0x38c] ;  /* 0x00007180ff0d77ac */ /* 0x000e620008000800 */
[----:B------:R-:W2:Y:S01]  /*1360*/  LDC R9, c[0x0][0x370] ;  /* 0x0000dc00ff097b82 */ /* 0x000ea20000000800 */
[----:B------:R-:W-:Y:S01]  /*1370*/  PLOP3.LUT P1, PT, PT, PT, UP2, 0x80, 0x8 ;  /* 0x000000000008781c */ /* 0x000fe20003f2f028 */
[----:B------:R-:W-:Y:S01]  /*1380*/  HFMA2 R12, -RZ, RZ, 0, 0 ;  /* 0x00000000ff0c7431 */ /* 0x000fe200000001ff */
[----:B------:R-:W-:Y:S01]  /*1390*/  ISETP.EQ.OR P4, PT, R2, RZ, P5 ;  /* 0x000000ff0200720c */ /* 0x000fe20002f82670 */
[----:B------:R-:W-:Y:S01]  /*13a0*/  IMAD.MOV.U32 R15, RZ, RZ, 0x1 ;  /* 0x00000001ff0f7424 */ /* 0x000fe200078e00ff */
[----:B------:R-:W-:Y:S01]  /*13b0*/  PLOP3.LUT P1, PT, P1, PT, PT, 0x8, 0x80 ;  /* 0x000000000080781c */ /* 0x000fe20000f2e170 */
[----:B------:R-:W-:Y:S01]  /*13c0*/  IMAD.MOV.U32 R14, RZ, RZ, RZ ;  /* 0x000000ffff0e7224 */ /* 0x000fe200078e00ff */
[----:B------:R-:W-:Y:S01]  /*13d0*/  MOV R8, 0x1 ;  /* 0x0000000100087802 */ /* 0x000fe20000000f00 */
[----:B------:R-:W4:Y:S01]  /*13e0*/  LDC R0, c[0x0][0x374] ;  /* 0x0000dd00ff007b82 */ /* 0x000f220000000800 */
[----:B------:R-:W-:Y:S01]  /*13f0*/  IMAD.MOV.U32 R10, RZ, RZ, RZ ;  /* 0x000000ffff0a7224 */ /* 0x000fe200078e00ff */
[----:B------:R-:W2:Y:S01]  /*1400*/  LDCU.64 UR22, c[0x0][0x348] ;  /* 0x00006900ff1677ac */ /* 0x000ea20008000a00 */
[----:B------:R-:W-:Y:S01]  /*1410*/  UMOV UR6, URZ ;  /* 0x000000ff00067c82 */ /* 0x000fe20008000000 */
[----:B-1----:R-:W-:-:S04]  /*1420*/  UIADD3 UR5, UPT, UPT, UR13, 0x3f, URZ ;  /* 0x0000003f0d057890 */ /* 0x002fc8000fffe0ff */
[----:B------:R-:W-:-:S04]  /*1430*/  USHF.R.S32.HI UR4, URZ, 0x1f, UR5 ;  /* 0x0000001fff047899 */ /* 0x000fc80008011405 */
[----:B------:R-:W-:-:S04]  /*1440*/  ULEA.HI UR4, UR4, UR5, URZ, 0x6 ;  /* 0x0000000504047291 */ /* 0x000fc8000f8f30ff */
[----:B------:R-:W-:Y:S02]  /*1450*/  USHF.R.S32.HI UR15, URZ, 0x6, UR4 ;  /* 0x00000006ff0f7899 */ /* 0x000fe40008011404 */
[----:B------:R-:W-:Y:S02]  /*1460*/  UIADD3 UR4, UPT, UPT, UR13, -0x1, URZ ;  /* 0xffffffff0d047890 */ /* 0x000fe4000fffe0ff */
[----:B------:R-:W-:Y:S02]  /*1470*/  UISETP.LT.U32.AND UP0, UPT, UR15, 0x4, UPT ;  /* 0x000000040f00788c */ /* 0x000fe4000bf01070 */
[----:B------:R-:W-:Y:S02]  /*1480*/  UISETP.GE.U32.AND UP1, UPT, UR4, -0x7f, UPT ;  /* 0xffffff810400788c */ /* 0x000fe4000bf26070 */
[----:B------:R-:W-:Y:S02]  /*1490*/  USEL UR14, UR15, 0x4, UP0 ;  /* 0x000000040f0e7887 */ /* 0x000fe40008000000 */
[----:B------:R-:W-:-:S02]  /*14a0*/  UIADD3 UR13, UPT, UPT, UR13, 0x7e, URZ ;  /* 0x0000007e0d0d7890 */ /* 0x000fc4000fffe0ff */
[----:B------:R-:W-:Y:S02]  /*14b0*/  UIADD3 UR5, UPT, UPT, UR14, -0x1, URZ ;  /* 0xffffffff0e057890 */ /* 0x000fe4000fffe0ff */
[----:B------:R-:W-:-:S03]  /*14c0*/  UIADD3 UR7, UPT, UPT, UR15, -UR14, URZ ;  /* 0x8000000e0f077290 */ /* 0x000fc6000fffe0ff */
[----:B------:R-:W-:-:S04]  /*14d0*/  @UP1 UIADD3 UR5, UPT, UPT, UR14, URZ, URZ ;  /* 0x000000ff0e051290 */ /* 0x000fc8000fffe0ff */
[----:B--2---:R-:W-:-:S12]  /*14e0*/  UIADD3 UR5, UPT, UPT, UR5, 0x1, URZ ;  /* 0x0000000105057890 */ /* 0x004fd8000fffe0ff */
.L_x_35:
[----:B------:R-:W-:Y:S01]  /*14f0*/  UISETP.NE.AND UP0, UPT, UR37, URZ, UPT ;  /* 0x000000ff2500728c */ /* 0x000fe2000bf05270 */
[----:B------:R-:W1:Y:S08]  /*1500*/  S2UR UR37, SR_CgaCtaId ;  /* 0x00000000002579c3 */ /* 0x000e700000008800 */
[----:B------:R-:W-:Y:S05]  /*1510*/  BRA.U UP0, `(.L_x_18) ;  /* 0x0000000100347547 */ /* 0x000fea000b800000 */
[----:B------:R-:W2:Y:S01]  /*1520*/  S2R R2, SR_CgaCtaId ;  /* 0x0000000000027919 */ /* 0x000ea20000008800 */
[----:B------:R-:W-:-:S04]  /*1530*/  MOV R3, 0x400 ;  /* 0x0000040000037802 */ /* 0x000fc80000000f00 */
[----:B--2---:R-:W-:Y:S02]  /*1540*/  LEA R3, R2, R3, 0x18 ;  /* 0x0000000302037211 */ /* 0x004fe400078ec0ff */
[----:B------:R-:W-:-:S03]  /*1550*/  SHF.L.U32 R2, R8, 0x1f, RZ ;  /* 0x0000001f08027819 */ /* 0x000fc600000006ff */
[----:B------:R-:W-:-:S04]  /*1560*/  IMAD R3, R10, 0x8, R3 ;  /* 0x000000080a037824 */ /* 0x000fc800078e0203 */
[----:B------:R-:W2:Y:S02]  /*1570*/  SYNCS.PHASECHK.TRANS64.TRYWAIT P0, [R3+URZ+0xd0], R2 ;  /* 0x0000d002030075a7 */ /* 0x000ea400080011ff */
[----:B--2---:R-:W-:Y:S05]  /*1580*/  @!P0 BRA `(.L_x_19) ;  /* 0x0000005400048947 */ /* 0x004fea0003800000 */
.L_x_95:
[----:B------:R-:W-:Y:S01]  /*1590*/  VIADD R10, R10, 0x1 ;  /* 0x000000010a0a7836 */ /* 0x000fe20000000000 */
[----:B------:R2:W-:Y:S04]  /*15a0*/  SYNCS.ARRIVE.TRANS64.A1T0 RZ, [R3+URZ+0xc0], RZ ;  /* 0x0000c0ff03ff79a7 */ /* 0x0005e800081000ff */
[----:B------:R-:W-:-:S04]  /*15b0*/  ISETP.NE.AND P0, PT, R10, 0x2, PT ;  /* 0x000000020a00780c */ /* 0x000fc80003f05270 */
[----:B------:R-:W-:Y:S02]  /*15c0*/  SEL R10, R10, RZ, P0 ;  /* 0x000000ff0a0a7207 */ /* 0x000fe40000000000 */
[----:B--2---:R-:W-:-:S04]  /*15d0*/  SEL R3, RZ, 0x1, P0 ;  /* 0x00000001ff037807 */ /* 0x004fc80000000000 */
[----:B------:R-:W-:-:S07]  /*15e0*/  LOP3.LUT R8, R8, R3, RZ, 0x3c, !PT ;  /* 0x0000000308087212 */ /* 0x000fce00078e3cff */
.L_x_18:
[----:B------:R-:W-:Y:S01]  /*15f0*/  UMOV UR4, 0x400 ;  /* 0x0000040000047882 */ /* 0x000fe20000000000 */
[----:B------:R-:W-:Y:S01]  /*1600*/  SHF.L.U32 R2, R15, 0x1f, RZ ;  /* 0x0000001f0f027819 */ /* 0x000fe200000006ff */
[----:B-1----:R-:W-:Y:S01]  /*1610*/  ULEA UR4, UR37, UR4, 0x18 ;  /* 0x0000000425047291 */ /* 0x002fe2000f8ec0ff */
[----:B------:R-:W-:Y:S01]  /*1620*/  R2UR UR35, R167 ;  /* 0x00000000a72372ca */ /* 0x000fe200000e0000 */
[----:B------:R-:W-:Y:S01]  /*1630*/  UISETP.GE.U32.AND UP0, UPT, UR13, 0x7f, UPT ;  /* 0x0000007f0d00788c */ /* 0x000fe2000bf06070 */
[----:B------:R-:W-:Y:S01]  /*1640*/  R2UR UR11, R165 ;  /* 0x00000000a50b72ca */ /* 0x000fe200000e0000 */
[----:B------:R-:W-:Y:S01]  /*1650*/  ULEA UR8, UR6, UR4, 0x3 ;  /* 0x0000000406087291 */ /* 0x000fe2000f8e18ff */
[----:B------:R-:W-:-:S08]  /*1660*/  UMOV UR24, URZ ;  /* 0x000000ff00187c82 */ /* 0x000fd00008000000 */
[----:B------:R1:W2:Y:S01]  /*1670*/  SYNCS.PHASECHK.TRANS64.TRYWAIT P0, [UR8+0x20], R2 ;  /* 0x00002002ff0075a7 */ /* 0x0002a20008001108 */
[----:B------:R-:W-:Y:S02]  /*1680*/  USHF.L.U32 UR35, UR35, 0x7, URZ ;  /* 0x0000000723237899 */ /* 0x000fe400080006ff */
[----:B------:R-:W-:Y:S01]  /*1690*/  USHF.L.U32 UR11, UR11, 0x6, URZ ;  /* 0x000000060b0b7899 */ /* 0x000fe200080006ff */
[----:B------:R-:W-:Y:S11]  /*16a0*/  BRA.U !UP0, `(.L_x_20) ;  /* 0x0000000108a87547 */ /* 0x000ff6000b800000 */
[----:B------:R-:W-:Y:S01]  /*16b0*/  UMOV UR16, URZ ;  /* 0x000000ff00107c82 */ /* 0x000fe20008000000 */
[----:B------:R-:W-:-:S05]  /*16c0*/  UMOV UR17, UR6 ;  /* 0x0000000600117c82 */ /* 0x000fca0008000000 */
.L_x_25:
[----:B-1----:R-:W-:Y:S01]  /*16d0*/  ULEA UR33, UR17, UR4, 0x3 ;  /* 0x0000000411217291 */ /* 0x002fe2000f8e18ff */
[----:B--2---:R-:W-:Y:S01]  /*16e0*/  @!P5 MOV R3, 0x3000 ;  /* 0x000030000003d802 */ /* 0x004fe20000000f00 */
[----:B--2---:R-:W-:Y:S10]  /*16f0*/  @P0 BRA `(.L_x_21) ;  /* 0x00000000000c0947 */ /* 0x004ff40003800000 */
[----:B------:R-:W-:-:S04]  /*1700*/  SHF.L.U32 R5, R15, 0x1f, RZ ;  /* 0x0000001f0f057819 */ /* 0x000fc800000006ff */
[----:B------:R-:W2:Y:S02]  /*1710*/  SYNCS.PHASECHK.TRANS64.TRYWAIT P0, [UR33+0x20], R5 ;  /* 0x00002005ff0075a7 */ /* 0x000ea40008001121 */
[----:B--2---:R-:W-:Y:S05]  /*1720*/  @!P0 BRA `(.L_x_22) ;  /* 0x0000005000b08947 */ /* 0x004fea0003800000 */
.L_x_21:
[----:B------:R2:W-:Y:S01]  /*1730*/  @!P5 SYNCS.ARRIVE.TRANS64 RZ, [UR33], R3 ;  /* 0x00000003ffffd9a7 */ /* 0x0005e20008000021 */
[----:B------:R-:W-:Y:S04]  /*1740*/  BSSY.RECONVERGENT B0, `(.L_x_23) ;  /* 0x0000003000007945 */ /* 0x000fe80003800200 */
[----:B------:R-:W-:Y:S05]  /*1750*/  @P4 BRA `(.L_x_24) ;  /* 0x0000000000044947 */ /* 0x000fea0003800000 */
[----:B------:R-:W-:Y:S05]  /*1760*/  BPT.TRAP 0x1 ;  /* 0x000000040000795c */ /* 0x000fea0000300000 */
.L_x_24:
[----:B------:R-:W-:Y:S05]  /*1770*/  BSYNC.RECONVERGENT B0 ;  /* 0x0000000000007941 */ /* 0x000fea0003800200 */
.L_x_23:
[----:B------:R-:W-:Y:S02]  /*1780*/  UIADD3 UR6, UPT, UPT, UR17, 0x1, URZ ;  /* 0x0000000111067890 */ /* 0x000fe4000fffe0ff */
[----:B------:R-:W-:Y:S02]  /*1790*/  ULEA UR32, UR17, UR4, 0xd ;  /* 0x0000000411207291 */ /* 0x000fe4000f8e68ff */
[----:B------:R-:W-:Y:S02]  /*17a0*/  UISETP.NE.AND UP0, UPT, UR6, 0x4, UPT ;  /* 0x000000040600788c */ /* 0x000fe4000bf05270 */
[----:B------:R-:W-:Y:S02]  /*17b0*/  UIADD3 UR26, UP1, UPT, UR22, 0x80, URZ ;  /* 0x00000080161a7890 */ /* 0x000fe4000ff3e0ff */
[----:B------:R-:W-:Y:S02]  /*17c0*/  USEL UR9, URZ, 0x1, UP0 ;  /* 0x00000001ff097887 */ /* 0x000fe40008000000 */
[----:B------:R-:W-:-:S02]  /*17d0*/  USEL UR6, UR6, URZ, UP0 ;  /* 0x000000ff06067287 */ /* 0x000fc40008000000 */
[----:B------:R-:W-:Y:S02]  /*17e0*/  UIADD3 UR20, UP0, UPT, UR22, 0x180, URZ ;  /* 0x0000018016147890 */ /* 0x000fe4000ff1e0ff */
[----:B------:R-:W-:Y:S01]  /*17f0*/  ULEA UR8, UR6, UR4, 0x3 ;  /* 0x0000000406087291 */ /* 0x000fe2000f8e18ff */
[----:B------:R-:W-:Y:S01]  /*1800*/  LOP3.LUT R15, R15, UR9, RZ, 0x3c, !PT ;  /* 0x000000090f0f7c12 */ /* 0x000fe2000f8e3cff */
[----:B------:R-:W-:Y:S02]  /*1810*/  USHF.L.U32 UR34, UR16, 0x6, URZ ;  /* 0x0000000610227899 */ /* 0x000fe400080006ff */
[----:B------:R-:W-:Y:S01]  /*1820*/  UIADD3.X UR27, UPT, UPT, URZ, UR23, URZ, UP1, !UPT ;  /* 0x00000017ff1b7290 */ /* 0x000fe20008ffe4ff */
[----:B-1----:R-:W-:Y:S01]  /*1830*/  SHF.L.U32 R2, R15, 0x1f, RZ ;  /* 0x0000001f0f027819 */ /* 0x002fe200000006ff */
[----:B------:R-:W-:Y:S02]  /*1840*/  UIADD3 UR32, UPT, UPT, UR32, 0x4400, URZ ;  /* 0x0000440020207890 */ /* 0x000fe4000fffe0ff */
[----:B------:R-:W-:Y:S01]  /*1850*/  UIADD3.X UR21, UPT, UPT, URZ, UR23, URZ, UP0, !UPT ;  /* 0x00000017ff157290 */ /* 0x000fe200087fe4ff */
[----:B------:R1:W1:Y:S01]  /*1860*/  SYNCS.PHASECHK.TRANS64.TRYWAIT P0, [UR8+0x20], R2 ;  /* 0x00002002ff0075a7 */ /* 0x0002620008001108 */
[----:B------:R-:W-:Y:S01]  /*1870*/  ULEA UR8, UR17, UR4, 0xc ;  /* 0x0000000411087291 */ /* 0x000fe2000f8e60ff */
[----:B------:R-:W-:Y:S01]  /*1880*/  UMOV UR18, 0x0 ;  /* 0x0000000000127882 */ /* 0x000fe20000000000 */
[----:B------:R-:W-:-:S02]  /*1890*/  UMOV UR19, 0x10000000 ;  /* 0x1000000000137882 */ /* 0x000fc40000000000 */
[----:B------:R-:W-:Y:S01]  /*18a0*/  UIADD3 UR8, UPT, UPT, UR8, 0xc400, URZ ;  /* 0x0000c40008087890 */ /* 0x000fe2000fffe0ff */
[----:B------:R1:W-:Y:S01]  /*18b0*/  UTMALDG.3D [UR32], [UR26], desc[UR18] ;  /* 0x000012201a0075b4 */ /* 0x0003e20008011000 */
[----:B------:R-:W-:Y:S01]  /*18c0*/  UMOV UR12, UR36 ;  /* 0x00000024000c7c82 */ /* 0x000fe20008000000 */
[----:B------:R-:W-:Y:S01]  /*18d0*/  UMOV UR9, UR33 ;  /* 0x0000002100097c82 */ /* 0x000fe20008000000 */
[----:B------:R-:W-:Y:S01]  /*18e0*/  UMOV UR10, UR34 ;  /* 0x00000022000a7c82 */ /* 0x000fe20008000000 */
[----:B------:R-:W-:Y:S01]  /*18f0*/  UIADD3 UR16, UPT, UPT, UR16, 0x1, URZ ;  /* 0x0000000110107890 */ /* 0x000fe2000fffe0ff */
[----:B------:R-:W-:Y:S01]  /*1900*/  UMOV UR24, UR5 ;  /* 0x0000000500187c82 */ /* 0x000fe20008000000 */
[----:B------:R-:W-:Y:S02]  /*1910*/  UMOV UR17, UR6 ;  /* 0x0000000600117c82 */ /* 0x000fe40008000000 */
[----:B------:R1:W-:Y:S01]  /*1920*/  UTMALDG.3D [UR8], [UR20], desc[UR18] ;  /* 0x00001208140075b4 */ /* 0x0003e20008011000 */
[----:B------:R-:W-:-:S09]  /*1930*/  UISETP.NE.AND UP0, UPT, UR16, UR5, UPT ;  /* 0x000000051000728c */ /* 0x000fd2000bf05270 */
[----:B------:R-:W-:Y:S05]  /*1940*/  BRA.U UP0, `(.L_x_25) ;  /* 0xfffffffd00607547 */ /* 0x000fea000b83ffff */
.L_x_20:
[----:B-1----:R-:W-:Y:S01]  /*1950*/  ULEA UR8, UR6, UR4, 0x3 ;  /* 0x0000000406087291 */ /* 0x002fe2000f8e18ff */
[----:B------:R-:W-:Y:S01]  /*1960*/  SHF.L.U32 R2, R15, 0x1f, RZ ;  /* 0x0000001f0f027819 */ /* 0x000fe200000006ff */
[----:B------:R-:W-:Y:S01]  /*1970*/  @!P1 SYNCS.ARRIVE.TRANS64.A1T0 RZ, [UR4+0x58], RZ ;  /* 0x000058ffffff99a7 */ /* 0x000fe20008100004 */
[----:B------:R-:W-:-:S06]  /*1980*/  UISETP.GT.AND UP0, UPT, UR15, UR14, UPT ;  /* 0x0000000e0f00728c */ /* 0x000fcc000bf04270 */
[----:B--2---:R1:W2:Y:S03]  /*1990*/  SYNCS.PHASECHK.TRANS64.TRYWAIT P0, [UR8+0x20], R2 ;  /* 0x00002002ff0075a7 */ /* 0x0042a60008001108 */
[----:B------:R-:W-:Y:S05]  /*19a0*/  BRA.U !UP0, `(.L_x_26) ;  /* 0x0000000108ac7547 */ /* 0x000fea000b800000 */
[----:B------:R-:W-:Y:S01]  /*19b0*/  UIADD3 UR21, UPT, UPT, UR7, UR24, URZ ;  /* 0x0000001807157290 */ /* 0x000fe2000fffe0ff */
[----:B------:R-:W-:-:S11]  /*19c0*/  UMOV UR25, UR6 ;  /* 0x0000000600197c82 */ /* 0x000fd60008000000 */
.L_x_31:
[----:B-1----:R-:W-:Y:S01]  /*19d0*/  ULEA UR17, UR25, UR4, 0x3 ;  /* 0x0000000419117291 */ /* 0x002fe2000f8e18ff */
[----:B--2---:R-:W-:Y:S01]  /*19e0*/  @!P5 MOV R3, 0x3000 ;  /* 0x000030000003d802 */ /* 0x004fe20000000f00 */
[----:B--2---:R-:W-:Y:S10]  /*19f0*/  @P0 BRA `(.L_x_27) ;  /* 0x00000000000c0947 */ /* 0x004ff40003800000 */
[----:B------:R-:W-:-:S04]  /*1a00*/  SHF.L.U32 R5, R15, 0x1f, RZ ;  /* 0x0000001f0f057819 */ /* 0x000fc800000006ff */
[----:B------:R-:W2:Y:S02]  /*1a10*/  SYNCS.PHASECHK.TRANS64.TRYWAIT P0, [UR17+0x20], R5 ;  /* 0x00002005ff0075a7 */ /* 0x000ea40008001111 */
[----:B--2---:R-:W-:Y:S05]  /*1a20*/  @!P0 BRA `(.L_x_28) ;  /* 0x0000005000088947 */ /* 0x004fea0003800000 */
.L_x_27:
[----:B------:R2:W-:Y:S01]  /*1a30*/  @!P5 SYNCS.ARRIVE.TRANS64 RZ, [UR17], R3 ;  /* 0x00000003ffffd9a7 */ /* 0x0005e20008000011 */
[----:B------:R-:W-:Y:S04]  /*1a40*/  BSSY.RECONVERGENT B0, `(.L_x_29) ;  /* 0x0000003000007945 */ /* 0x000fe80003800200 */
[----:B------:R-:W-:Y:S05]  /*1a50*/  @P4 BRA `(.L_x_30) ;  /* 0x0000000000044947 */ /* 0x000fea0003800000 */
[----:B------:R-:W-:Y:S05]  /*1a60*/  BPT.TRAP 0x1 ;  /* 0x000000040000795c */ /* 0x000fea0000300000 */
.L_x_30:
[----:B------:R-:W-:Y:S05]  /*1a70*/  BSYNC.RECONVERGENT B0 ;  /* 0x0000000000007941 */ /* 0x000fea0003800200 */
.L_x_29:
        /* <DEDUP_REMOVED lines=10> */
[----:B------:R-:W-:Y:S01]  /*1b20*/  UIADD3 UR16, UPT, UPT, UR16, 0x4400, URZ ;  /* 0x0000440010107890 */ /* 0x000fe2000fffe0ff */
[----:B-1----:R-:W-:Y:S01]  /*1b30*/  SHF.L.U32 R2, R15, 0x1f, RZ ;  /* 0x0000001f0f027819 */ /* 0x002fe200000006ff */
[----:B------:R-:W-:Y:S02]  /*1b40*/  UIADD3.X UR31, UPT, UPT, URZ, UR23, URZ, UP1, !UPT ;  /* 0x00000017ff1f7290 */ /* 0x000fe40008ffe4ff */
[----:B------:R-:W-:Y:S01]  /*1b50*/  UIADD3.X UR29, UPT, UPT, URZ, UR23, URZ, UP0, !UPT ;  /* 0x00000017ff1d7290 */ /* 0x000fe200087fe4ff */
[----:B------:R1:W1:Y:S01]  /*1b60*/  SYNCS.PHASECHK.TRANS64.TRYWAIT P0, [UR8+0x20], R2 ;  /* 0x00002002ff0075a7 */ /* 0x0002620008001108 */
[----:B------:R-:W-:Y:S01]  /*1b70*/  ULEA UR8, UR25, UR4, 0xc ;  /* 0x0000000419087291 */ /* 0x000fe2000f8e60ff */
[----:B------:R-:W-:Y:S01]  /*1b80*/  UMOV UR26, 0x0 ;  /* 0x00000000001a7882 */ /* 0x000fe20000000000 */
[----:B------:R-:W-:-:S02]  /*1b90*/  UMOV UR27, 0x10000000 ;  /* 0x10000000001b7882 */ /* 0x000fc40000000000 */
[----:B------:R-:W-:Y:S01]  /*1ba0*/  UIADD3 UR8, UPT, UPT, UR8, 0xc400, URZ ;  /* 0x0000c40008087890 */ /* 0x000fe2000fffe0ff */
[----:B------:R-:W-:Y:S01]  /*1bb0*/  UMOV UR19, UR35 ;  /* 0x0000002300137c82 */ /* 0x000fe20008000000 */
[----:B------:R-:W-:Y:S01]  /*1bc0*/  UMOV UR20, UR36 ;  /* 0x0000002400147c82 */ /* 0x000fe20008000000 */
[----:B------:R-:W-:Y:S01]  /*1bd0*/  UMOV UR12, UR36 ;  /* 0x00000024000c7c82 */ /* 0x000fe20008000000 */
[----:B------:R-:W-:Y:S01]  /*1be0*/  UMOV UR9, UR17 ;  /* 0x0000001100097c82 */ /* 0x000fe20008000000 */
[----:B------:R-:W-:Y:S01]  /*1bf0*/  UMOV UR10, UR18 ;  /* 0x00000012000a7c82 */ /* 0x000fe20008000000 */
[----:B------:R1:W-:Y:S01]  /*1c00*/  UTMALDG.3D [UR16], [UR30], desc[UR26] ;  /* 0x00001a101e0075b4 */ /* 0x0003e20008011000 */
[----:B------:R-:W-:Y:S01]  /*1c10*/  UIADD3 UR24, UPT, UPT, UR24, 0x1, URZ ;  /* 0x0000000118187890 */ /* 0x000fe2000fffe0ff */
[----:B------:R-:W-:-:S03]  /*1c20*/  UMOV UR25, UR6 ;  /* 0x0000000600197c82 */ /* 0x000fc60008000000 */
[----:B------:R-:W-:Y:S01]  /*1c30*/  UISETP.NE.AND UP0, UPT, UR24, UR21, UPT ;  /* 0x000000151800728c */ /* 0x000fe2000bf05270 */
[----:B------:R1:W-:Y:S08]  /*1c40*/  UTMALDG.3D [UR8], [UR28], desc[UR26] ;  /* 0x00001a081c0075b4 */ /* 0x0003f00008011000 */
[----:B------:R-:W-:Y:S05]  /*1c50*/  BRA.U UP0, `(.L_x_31) ;  /* 0xfffffffd005c7547 */ /* 0x000fea000b83ffff */
.L_x_26:
[----:B-1----:R-:W-:Y:S01]  /*1c60*/  LEA R2, R14, UR4, 0x3 ;  /* 0x000000040e027c11 */ /* 0x002fe2000f8e18ff */
[----:B------:R-:W-:Y:S01]  /*1c70*/  NOP ;  /* 0x0000000000007918 */ /* 0x000fe20000000000 */
[----:B--2---:R-:W-:Y:S02]  /*1c80*/  SHF.L.U32 R3, R12, 0x1f, RZ ;  /* 0x0000001f0c037819 */ /* 0x004fe400000006ff */
[----:B------:R-:W-:Y:S02]  /*1c90*/  LEA R4, R14, UR4, 0x4 ;  /* 0x000000040e047c11 */ /* 0x000fe4000f8e20ff */
[----:B------:R-:W1:Y:S02]  /*1ca0*/  SYNCS.PHASECHK.TRANS64.TRYWAIT P0, [R2+URZ+0x60], R3 ;  /* 0x00006003020075a7 */ /* 0x000e6400080011ff */
[----:B-1----:R-:W-:Y:S05]  /*1cb0*/  @!P0 BRA `(.L_x_32) ;  /* 0x0000004c007c8947 */ /* 0x002fea0003800000 */
.L_x_98:
[----:B------:R-:W2:Y:S01]  /*1cc0*/  LDS.128 R4, [R4+0xf0] ;  /* 0x0000f00004047984 */ /* 0x000ea20000000c00 */
[----:B---3--:R-:W-:Y:S01]  /*1cd0*/  ISETP.GE.AND P0, PT, R72, 0x1, PT ;  /* 0x000000014800780c */ /* 0x008fe20003f06270 */
[----:B-1----:R-:W-:Y:S01]  /*1ce0*/  VIADD R2, R2, 0x70 ;  /* 0x0000007002027836 */ /* 0x002fe20000000000 */
[----:B------:R-:W-:Y:S01]  /*1cf0*/  @!PT LDS RZ, [RZ] ;  /* 0x00000000fffff984 */ /* 0x000fe20000000800 */
[----:B------:R-:W-:Y:S01]  /*1d00*/  @!PT LDS RZ, [RZ] ;  /* 0x00000000fffff984 */ /* 0x000fe20000000800 */
[----:B------:R-:W-:Y:S01]  /*1d10*/  @!PT LDS RZ, [RZ] ;  /* 0x00000000fffff984 */ /* 0x000fe20000000800 */
[----:B------:R-:W-:Y:S01]  /*1d20*/  @!PT LDS RZ, [RZ] ;  /* 0x00000000fffff984 */ /* 0x000fe20000000800 */
[----:B------:R1:W-:Y:S06]  /*1d30*/  MEMBAR.ALL.CTA ;  /* 0x0000000000007992 */ /* 0x0003ec0000008000 */
[----:B-1----:R-:W1:Y:S01]  /*1d40*/  FENCE.VIEW.ASYNC.S ;  /* 0x00000000000073c6 */ /* 0x002e620000000000 */
[----:B------:R-:W-:-:S04]  /*1d50*/  PRMT R2, RZ, 0x654, R2 ;  /* 0x00000654ff027816 */ /* 0x000fc80000000002 */
[----:B-1----:R1:W-:Y:S01]  /*1d60*/  SYNCS.ARRIVE.TRANS64.RED.A1T0 RZ, [R2+URZ], RZ ;  /* 0x000000ff02ff79a7 */ /* 0x0023e200081004ff */
[----:B--2---:R-:W-:-:S13]  /*1d70*/  LOP3.LUT P2, RZ, R6, 0x1, RZ, 0xc0, !PT ;  /* 0x0000000106ff7812 */ /* 0x004fda000784c0ff */
[----:B------:R-:W-:Y:S01]  /*1d80*/  @P2 SHF.R.U32.HI R3, RZ, 0x10, R5 ;  /* 0x00000010ff032819 */ /* 0x000fe20000011605 */
[----:B------:R-:W-:Y:S01]  /*1d90*/  VOTEU.ANY UP0, P2 ;  /* 0x0000000000ff7886 */ /* 0x000fe20001000100 */
[----:B------:R-:W-:Y:S02]  /*1da0*/  @P2 MOV R13, R4 ;  /* 0x00000004000d2202 */ /* 0x000fe40000000f00 */
[----:B------:R-:W-:Y:S02]  /*1db0*/  @P2 R2UR.BROADCAST UR8, R3 ;  /* 0x00000000030822ca */ /* 0x000fe400008e0000 */
[----:B------:R-:W-:-:S11]  /*1dc0*/  @P2 LOP3.LUT R11, R5, 0xffff, RZ, 0xc0, !PT ;  /* 0x0000ffff050b2812 */ /* 0x000fd600078ec0ff */
[----:B------:R-:W-:Y:S01]  /*1dd0*/  @UP0 UMOV UR36, UR8 ;  /* 0x0000000800240c82 */ /* 0x000fe20008000000 */
[----:B-1----:R-:W-:Y:S05]  /*1de0*/  @!P0 BRA `(.L_x_33) ;  /* 0x0000000000b88947 */ /* 0x002fea0003800000 */
[----:B------:R-:W4:Y:S01]  /*1df0*/  LDC.64 R4, c[0x0][0xb18] ;  /* 0x0002c600ff047b82 */ /* 0x000f220000000a00 */
[----:B------:R-:W-:-:S07]  /*1e00*/  ISETP.NE.AND P3, PT, R72, 0x1, PT ;  /* 0x000000014800780c */ /* 0x000fce0003f65270 */
[----:B------:R-:W1:Y:S08]  /*1e10*/  LDC.64 R6, c[0x0][0xb10] ;  /* 0x0002c400ff067b82 */ /* 0x000e700000000a00 */
[----:B------:R-:W2:Y:S08]  /*1e20*/  LDC R16, c[0x0][0xb20] ;  /* 0x0002c800ff107b82 */ /* 0x000eb00000000800 */
[----:B------:R-:W3:Y:S01]  /*1e30*/  LDC R18, c[0x0][0xb0c] ;  /* 0x0002c300ff127b82 */ /* 0x000ee20000000800 */
[----:B----4-:R-:W-:Y:S01]  /*1e40*/  IMAD.HI.U32 R17, R0, R5, RZ ;  /* 0x0000000500117227 */ /* 0x010fe200078e00ff */
[----:B------:R-:W-:-:S03]  /*1e50*/  ISETP.NE.AND P0, PT, R4, 0x1, PT ;  /* 0x000000010400780c */ /* 0x000fc60003f05270 */
[----:B------:R-:W-:-:S03]  /*1e60*/  IMAD.HI.U32 R5, R11, R5, RZ ;  /* 0x000000050b057227 */ /* 0x000fc600078e00ff */
[----:B------:R-:W4:Y:S01]  /*1e70*/  LDC.64 R2, c[0x0][0xb28] ;  /* 0x0002ca00ff027b82 */ /* 0x000f220000000a00 */
[----:B-1----:R-:W-:-:S04]  /*1e80*/  IMAD.HI.U32 R20, R9, R6, RZ ;  /* 0x0000000609147227 */ /* 0x002fc800078e00ff */
[----:B------:R-:W-:Y:S01]  /*1e90*/  IMAD.HI.U32 R22, R13, R6, RZ ;  /* 0x000000060d167227 */ /* 0x000fe200078e00ff */
[----:B------:R-:W-:Y:S02]  /*1ea0*/  SHF.R.U32.HI R20, RZ, R7, R20 ;  /* 0x00000007ff147219 */ /* 0x000fe40000011614 */
[-C--:B--2---:R-:W-:Y:S02]  /*1eb0*/  SHF.R.U32.HI R17, RZ, R16.reuse, R17 ;  /* 0x00000010ff117219 */ /* 0x084fe40000011611 */
[----:B------:R-:W-:Y:S02]  /*1ec0*/  SHF.R.U32.HI R16, RZ, R16, R5 ;  /* 0x00000010ff107219 */ /* 0x000fe40000011605 */
[----:B------:R-:W-:Y:S02]  /*1ed0*/  SEL R17, R0, R17, !P0 ;  /* 0x0000001100117207 */ /* 0x000fe40004000000 */
[----:B------:R-:W-:Y:S02]  /*1ee0*/  SHF.R.U32.HI R22, RZ, R7, R22 ;  /* 0x00000007ff167219 */ /* 0x000fe40000011616 */
[----:B---3--:R-:W-:-:S02]  /*1ef0*/  ISETP.NE.AND P1, PT, R18, 0x1, PT ;  /* 0x000000011200780c */ /* 0x008fc40003f25270 */
[----:B------:R-:W-:Y:S02]  /*1f00*/  SEL R5, R11, R16, !P0 ;  /* 0x000000100b057207 */ /* 0x000fe40004000000 */
[----:B------:R-:W-:Y:S02]  /*1f10*/  SEL R19, R9, R20, !P1 ;  /* 0x0000001409137207 */ /* 0x000fe40004800000 */
[----:B------:R-:W-:Y:S01]  /*1f20*/  SEL R7, R13, R22, !P1 ;  /* 0x000000160d077207 */ /* 0x000fe20004800000 */
[----:B----4-:R-:W-:-:S04]  /*1f30*/  IMAD.HI.U32 R20, R17, R2, RZ ;  /* 0x0000000211147227 */ /* 0x010fc800078e00ff */
        /* <DEDUP_REMOVED lines=10> */
[----:B------:R-:W-:-:S04]  /*1fe0*/  @!P0 IMAD.HI.U32 R16, R7, R2, RZ ;  /* 0x0000000207108227 */ /* 0x000fc800078e00ff */
[----:B------:R-:W-:Y:S01]  /*1ff0*/  IMAD.MOV R2, RZ, RZ, -R6 ;  /* 0x000000ffff027224 */ /* 0x000fe200078e0a06 */
[----:B------:R-:W-:-:S03]  /*2000*/  @!P0 SHF.R.U32.HI R16, RZ, R3, R16 ;  /* 0x00000003ff108219 */ /* 0x000fc60000011610 */
[----:B------:R-:W-:Y:S01]  /*2010*/  IMAD R2, R72, R2, R5 ;  /* 0x0000000248027224 */ /* 0x000fe200078e0205 */
        /* <DEDUP_REMOVED lines=11> */
.L_x_33:
[----:B------:R-:W1:Y:S02]  /*20d0*/  LDCU UR8, c[0x0][0xb30] ;  /* 0x00016600ff0877ac */ /* 0x000e640008000800 */
[----:B-1----:R-:W-:-:S09]  /*20e0*/  UISETP.NE.AND UP0, UPT, UR8, 0x1, UPT ;  /* 0x000000010800788c */ /* 0x002fd2000bf05270 */
[----:B------:R-:W-:Y:S05]  /*20f0*/  BRA.U UP0, `(.L_x_34) ;  /* 0x0000000100407547 */ /* 0x000fea000b800000 */
[----:B------:R-:W1:Y:S08]  /*2100*/  LDC.64 R4, c[0x0][0xb10] ;  /* 0x0002c400ff047b82 */ /* 0x000e700000000a00 */
[----:B------:R-:W2:Y:S08]  /*2110*/  LDC.64 R2, c[0x0][0xb18] ;  /* 0x0002c600ff027b82 */ /* 0x000eb00000000a00 */
[----:B------:R-:W3:Y:S08]  /*2120*/  LDC R6, c[0x0][0xb20] ;  /* 0x0002c800ff067b82 */ /* 0x000ef00000000800 */
[----:B------:R-:W4:Y:S01]  /*2130*/  LDC R16, c[0x0][0xb0c] ;  /* 0x0002c300ff107b82 */ /* 0x000f220000000800 */
[----:B-1----:R-:W-:-:S05]  /*2140*/  IMAD.HI.U32 R4, R13, R4, RZ ;  /* 0x000000040d047227 */ /* 0x002fca00078e00ff */
[----:B------:R-:W-:Y:S01]  /*2150*/  SHF.R.U32.HI R4, RZ, R5, R4 ;  /* 0x00000005ff047219 */ /* 0x000fe20000011604 */
[----:B--2---:R-:W-:Y:S01]  /*2160*/  IMAD.HI.U32 R3, R11, R3, RZ ;  /* 0x000000030b037227 */ /* 0x004fe200078e00ff */
[----:B------:R-:W-:-:S04]  /*2170*/  ISETP.NE.AND P0, PT, R2, 0x1, PT ;  /* 0x000000010200780c */ /* 0x000fc80003f05270 */
[----:B---3--:R-:W-:-:S04]  /*2180*/  SHF.R.U32.HI R6, RZ, R6, R3 ;  /* 0x00000006ff067219 */ /* 0x008fc80000011603 */
[----:B------:R-:W-:Y:S02]  /*2190*/  SEL R3, R11, R6, !P0 ;  /* 0x000000060b037207 */ /* 0x000fe40004000000 */
[----:B----4-:R-:W-:-:S04]  /*21a0*/  ISETP.NE.AND P1, PT, R16, 0x1, PT ;  /* 0x000000011000780c */ /* 0x010fc80003f25270 */
[----:B------:R-:W-:-:S05]  /*21b0*/  SEL R4, R13, R4, !P1 ;  /* 0x000000040d047207 */ /* 0x000fca0004800000 */
[----:B------:R-:W-:Y:S02]  /*21c0*/  IMAD.IADD R5, R3, 0x1, -R4 ;  /* 0x0000000103057824 */ /* 0x000fe400078e0a04 */
[----:B------:R-:W-:Y:S02]  /*21d0*/  IMAD.IADD R3, R4, 0x1, -R3 ;  /* 0x0000000104037824 */ /* 0x000fe400078e0a03 */
[----:B------:R-:W-:Y:S02]  /*21e0*/  IMAD R13, R5, R16, R13 ;  /* 0x00000010050d7224 */ /* 0x000fe400078e020d */
[----:B------:R-:W-:-:S07]  /*21f0*/  IMAD R11, R3, R2, R11 ;  /* 0x00000002030b7224 */ /* 0x000fce00078e020b */
.L_x_34:
[----:B------:R-:W-:Y:S01]  /*2200*/  VIADD R14, R14, 0x1 ;  /* 0x000000010e0e7836 */ /* 0x000fe20000000000 */
[----:B------:R-:W-:Y:S01]  /*2210*/  PLOP3.LUT P1, PT, PT, PT, PT, 0x80, 0x8 ;  /* 0x000000000008781c */ /* 0x000fe20003f2f070 */
[----:B------:R-:W-:Y:S02]  /*2220*/  IMAD.IADD R167, R13, 0x1, R166 ;  /* 0x000000010da77824 */ /* 0x000fe400078e02a6 */
[----:B------:R-:W-:Y:S01]  /*2230*/  IMAD.IADD R165, R11, 0x1, R164 ;  /* 0x000000010ba57824 */ /* 0x000fe200078e02a4 */
[----:B------:R-:W-:-:S04]  /*2240*/  ISETP.NE.AND P0, PT, R14, 0x2, PT ;  /* 0x000000020e00780c */ /* 0x000fc80003f05270 */
[----:B------:R-:W-:Y:S02]  /*2250*/  SEL R3, RZ, 0x1, P0 ;  /* 0x00000001ff037807 */ /* 0x000fe40000000000 */
[----:B------:R-:W-:Y:S02]  /*2260*/  SEL R14, R14, RZ, P0 ;  /* 0x000000ff0e0e7207 */ /* 0x000fe40000000000 */
[----:B------:R-:W-:Y:S01]  /*2270*/  LOP3.LUT R12, R12, R3, RZ, 0x3c, !PT ;  /* 0x000000030c0c7212 */ /* 0x000fe200078e3cff */
[----:B------:R-:W-:Y:S06]  /*2280*/  @P2 BRA `(.L_x_35) ;  /* 0xfffffff000982947 */ /* 0x000fec000383ffff */
[----:B------:R-:W-:Y:S01]  /*2290*/  UIADD3 UR4, UPT, UPT, UR4, 0x20, URZ ;  /* 0x0000002004047890 */ /* 0x000fe2000fffe0ff */
[----:B------:R-:W-:-:S03]  /*22a0*/  SHF.L.U32 R3, R15, 0x1f, RZ ;  /* 0x0000001f0f037819 */ /* 0x000fc600000006ff */
[----:B------:R-:W-:-:S09]  /*22b0*/  ULEA UR5, UR6, UR4, 0x3 ;  /* 0x0000000406057291 */ /* 0x000fd2000f8e18ff */
[----:B------:R-:W1:Y:S02]  /*22c0*/  SYNCS.PHASECHK.TRANS64.TRYWAIT P0, [UR5], R3 ;  /* 0x00000003ff0075a7 */ /* 0x000e640008001105 */
[----:B-1----:R-:W-:Y:S05]  /*22d0*/  @!P0 BRA `(.L_x_36) ;  /* 0x0000004800088947 */ /* 0x002fea0003800000 */
.L_x_100:
[----:B------:R-:W-:-:S04]  /*22e0*/  UIADD3 UR6, UPT, UPT, UR6, 0x1, URZ ;  /* 0x0000000106067890 */ /* 0x000fc8000fffe0ff */
[----:B------:R-:W-:-:S04]  /*22f0*/  UISETP.NE.AND UP0, UPT, UR6, 0x4, UPT ;  /* 0x000000040600788c */ /* 0x000fc8000bf05270 */
[----:B------:R-:W-:Y:S02]  /*2300*/  USEL UR7, URZ, 0x1, UP0 ;  /* 0x00000001ff077887 */ /* 0x000fe40008000000 */
[----:B------:R-:W-:-:S04]  /*2310*/  USEL UR6, UR6, URZ, UP0 ;  /* 0x000000ff06067287 */ /* 0x000fc80008000000 */
[----:B------:R-:W-:Y:S01]  /*2320*/  ULEA UR5, UR6, UR4, 0x3 ;  /* 0x0000000406057291 */ /* 0x000fe2000f8e18ff */
[----:B------:R-:W-:-:S04]  /*2330*/  LOP3.LUT R2, R15, UR7, RZ, 0x3c, !PT ;  /* 0x000000070f027c12 */ /* 0x000fc8000f8e3cff */
[----:B-1----:R-:W-:-:S04]  /*2340*/  SHF.L.U32 R3, R2, 0x1f, RZ ;  /* 0x0000001f02037819 */ /* 0x002fc800000006ff */
[----:B------:R-:W1:Y:S02]  /*2350*/  SYNCS.PHASECHK.TRANS64.TRYWAIT P0, [UR5], R3 ;  /* 0x00000003ff0075a7 */ /* 0x000e640008001105 */
[----:B-1----:R-:W-:Y:S05]  /*2360*/  @!P0 BRA `(.L_x_37) ;  /* 0x0000004400fc8947 */ /* 0x002fea0003800000 */
.L_x_102:
        /* <DEDUP_REMOVED lines=9> */
.L_x_104:
[----:B------:R-:W-:-:S04]  /*2400*/  UIADD3 UR6, UPT, UPT, UR6, 0x1, URZ ;  /* 0x0000000106067890 */ /* 0x000fc8000fffe0ff */
[----:B------:R-:W-:-:S04]  /*2410*/  UISETP.NE.AND UP0, UPT, UR6, 0x4, UPT ;  /* 0x000000040600788c */ /* 0x000fc8000bf05270 */
[----:B------:R-:W-:Y:S02]  /*2420*/  USEL UR5, URZ, 0x1, UP0 ;  /* 0x00000001ff057887 */ /* 0x000fe40008000000 */
[----:B------:R-:W-:-:S04]  /*2430*/  USEL UR6, UR6, URZ, UP0 ;  /* 0x000000ff06067287 */ /* 0x000fc80008000000 */
[----:B------:R-:W-:Y:S01]  /*2440*/  ULEA UR6, UR6, UR4, 0x3 ;  /* 0x0000000406067291 */ /* 0x000fe2000f8e18ff */
[----:B-1----:R-:W-:-:S04]  /*2450*/  LOP3.LUT R3, R2, UR5, RZ, 0x3c, !PT ;  /* 0x0000000502037c12 */ /* 0x002fc8000f8e3cff */
[----:B------:R-:W-:Y:S01]  /*2460*/  SHF.L.U32 R3, R3, 0x1f, RZ ;  /* 0x0000001f03037819 */ /* 0x000fe200000006ff */
[----:B----4-:R-:W-:-:S07]  /*2470*/  IMAD.U32 R0, RZ, RZ, UR6 ;  /* 0x00000006ff007e24 */ /* 0x010fce000f8e00ff */
.L_x_39:
[----:B-1----:R1:W2:Y:S02]  /*2480*/  SYNCS.PHASECHK.TRANS64.TRYWAIT P0, [R0+URZ], R3 ;  /* 0x00000003000075a7 */ /* 0x0022a400080011ff */
[----:B--2---:R-:W-:Y:S05]  /*2490*/  @!P0 NANOSLEEP.SYNCS 0x989680 ;  /* 0x009896800000895d */ /* 0x004fea0003900000 */
[----:B------:R-:W2:Y:S02]  /*24a0*/  @!P0 SYNCS.PHASECHK.TRANS64 P0, [R0+URZ], R3 ;  /* 0x00000003000085a7 */ /* 0x000ea400080010ff */
[----:B--2---:R-:W-:Y:S05]  /*24b0*/  @P0 EXIT ;  /* 0x000000000000094d */ /* 0x004fea0003800000 */
[----:B------:R-:W-:Y:S05]  /*24c0*/  BRA `(.L_x_39) ;  /* 0xfffffffc00ec7947 */ /* 0x000fea000383ffff */
.L_x_17:
[----:B------:R-:W-:-:S04]  /*24d0*/  UISETP.NE.AND UP1, UPT, UR37, URZ, UPT ;  /* 0x000000ff2500728c */ /* 0x000fc8000bf25270 */
[----:B------:R-:W-:-:S09]  /*24e0*/  UISETP.NE.OR UP1, UPT, UR8, 0x1, UP1 ;  /* 0x000000010800788c */ /* 0x000fd20008f25670 */
[----:B------:R-:W-:Y:S05]  /*24f0*/  BRA.U UP1, `(.L_x_40) ;  /* 0x0000000501487547 */ /* 0x000fea000b800000 */
[----:B------:R-:W-:Y:S01]  /*2500*/  ISETP.NE.AND P2, PT, R2, RZ, PT ;  /* 0x000000ff0200720c */ /* 0x000fe20003f45270 */
[----:B------:R-:W-:Y:S01]  /*2510*/  IMAD.MOV.U32 R12, RZ, RZ, 0x1 ;  /* 0x00000001ff0c7424 */ /* 0x000fe200078e00ff */
[----:B------:R-:W-:Y:S02]  /*2520*/  CS2R R10, SRZ ;  /* 0x00000000000a7805 */ /* 0x000fe4000001ff00 */
[----:B------:R-:W-:Y:S01]  /*2530*/  CS2R R8, SRZ ;  /* 0x0000000000087805 */ /* 0x000fe2000001ff00 */
[----:B------:R-:W-:Y:S01]  /*2540*/  UMOV UR4, 0x400 ;  /* 0x0000040000047882 */ /* 0x000fe20000000000 */
[----:B------:R-:W-:Y:S01]  /*2550*/  UMOV UR6, URZ ;  /* 0x000000ff00067c82 */ /* 0x000fe20008000000 */
[----:B------:R-:W-:-:S12]  /*2560*/  ULEA UR37, UR37, UR4, 0x18 ;  /* 0x0000000425257291 */ /* 0x000fd8000f8ec0ff */
.L_x_44:
[----:B------:R-:W-:Y:S02]  /*2570*/  LEA R0, R8, UR37, 0x3 ;  /* 0x0000002508007c11 */ /* 0x000fe4000f8e18ff */
[----:B------:R-:W-:-:S03]  /*2580*/  SHF.L.U32 R5, R9, 0x1f, RZ ;  /* 0x0000001f09057819 */ /* 0x000fc600000006ff */
[----:B------:R-:W-:Y:S01]  /*2590*/  VIADD R4, R0, 0xd0 ;  /* 0x000000d000047836 */ /* 0x000fe20000000000 */
[----:B------:R-:W1:Y:S02]  /*25a0*/  SYNCS.PHASECHK.TRANS64.TRYWAIT P0, [R0+URZ+0xc0], R5 ;  /* 0x0000c005000075a7 */ /* 0x000e6400080011ff */
[----:B-1----:R-:W-:Y:S05]  /*25b0*/  @!P0 BRA `(.L_x_41) ;  /* 0x0000004400988947 */ /* 0x002fea0003800000 */
.L_x_105:
[----:B------:R-:W-:Y:S01]  /*25c0*/  ULEA UR5, UR6, UR37, 0x3 ;  /* 0x0000002506057291 */ /* 0x000fe2000f8e18ff */
[----:B------:R-:W-:Y:S02]  /*25d0*/  PRMT R4, RZ, 0x654, R4 ;  /* 0x00000654ff047816 */ /* 0x000fe40000000004 */
[----:B-1----:R-:W-:Y:S01]  /*25e0*/  SHF.L.U32 R5, R12, 0x1f, RZ ;  /* 0x0000001f0c057819 */ /* 0x002fe200000006ff */
[----:B------:R-:W-:Y:S01]  /*25f0*/  UIADD3 UR4, UPT, UPT, UR5, 0x60, URZ ;  /* 0x0000006005047890 */ /* 0x000fe2000fffe0ff */
[----:B------:R1:W-:Y:S05]  /*2600*/  SYNCS.ARRIVE.TRANS64.RED.A1T0 RZ, [R4+URZ], RZ ;  /* 0x000000ff04ff79a7 */ /* 0x0003ea00081004ff */
[----:B------:R-:W-:Y:S01]  /*2610*/  IMAD.U32 R7, RZ, RZ, UR4 ;  /* 0x00000004ff077e24 */ /* 0x000fe2000f8e00ff */
[----:B------:R-:W2:Y:S04]  /*2620*/  SYNCS.PHASECHK.TRANS64.TRYWAIT P0, [UR5+0x70], R5 ;  /* 0x00007005ff0075a7 */ /* 0x000ea80008001105 */
[----:B------:R-:W-:Y:S01]  /*2630*/  PRMT R6, R2, 0x654, R7 ;  /* 0x0000065402067816 */ /* 0x000fe20000000007 */
[----:B-1----:R-:W-:Y:S01]  /*2640*/  @!P2 IMAD.MOV.U32 R4, RZ, RZ, 0x10 ;  /* 0x00000010ff04a424 */ /* 0x002fe200078e00ff */
[----:B--2---:R-:W-:Y:S06]  /*2650*/  @!P0 BRA `(.L_x_42) ;  /* 0x0000004400848947 */ /* 0x004fec0003800000 */
.L_x_107:
[----:B------:R-:W-:Y:S01]  /*2660*/  ULEA UR4, UR6, UR37, 0x4 ;  /* 0x0000002506047291 */ /* 0x000fe2000f8e20ff */
[----:B------:R-:W-:Y:S01]  /*2670*/  SEL R3, R6, R3, !P2 ;  /* 0x0000000306037207 */ /* 0x000fe20005000000 */
[----:B------:R-:W-:Y:S01]  /*2680*/  UIADD3 UR5, UPT, UPT, UR5, 0x60, URZ ;  /* 0x0000006005057890 */ /* 0x000fe2000fffe0ff */
[----:B-1----:R-:W-:Y:S01]  /*2690*/  LEA R0, R11, UR37, 0x3 ;  /* 0x000000250b007c11 */ /* 0x002fe2000f8e18ff */
[----:B------:R-:W-:Y:S01]  /*26a0*/  UIADD3 UR4, UPT, UPT, UR4, 0xf0, URZ ;  /* 0x000000f004047890 */ /* 0x000fe2000fffe0ff */
[----:B------:R-:W-:Y:S01]  /*26b0*/  SHF.L.U32 R5, R10, 0x1f, RZ ;  /* 0x0000001f0a057819 */ /* 0x000fe200000006ff */
[----:B------:R1:W-:Y:S01]  /*26c0*/  @!P2 SYNCS.ARRIVE.TRANS64.RED RZ, [R3+URZ], R4 ;  /* 0x0000000403ffa9a7 */ /* 0x0003e200080004ff */
[----:B------:R-:W-:Y:S01]  /*26d0*/  UIADD3 UR6, UPT, UPT, UR6, 0x1, URZ ;  /* 0x0000000106067890 */ /* 0x000fe2000fffe0ff */
[----:B------:R-:W-:-:S03]  /*26e0*/  VIADD R8, R8, 0x1 ;  /* 0x0000000108087836 */ /* 0x000fc60000000000 */
[----:B------:R-:W-:Y:S02]  /*26f0*/  UISETP.NE.AND UP0, UPT, UR6, 0x2, UPT ;  /* 0x000000020600788c */ /* 0x000fe4000bf05270 */
[----:B------:R-:W-:Y:S06]  /*2700*/  UGETNEXTWORKID.BROADCAST [UR4], [UR5] ;  /* 0x00000000040073ca */ /* 0x000fec0008000100 */
[----:B------:R-:W-:Y:S01]  /*2710*/  USEL UR4, URZ, 0x1, UP0 ;  /* 0x00000001ff047887 */ /* 0x000fe20008000000 */
[----:B------:R-:W-:Y:S01]  /*2720*/  ISETP.NE.AND P0, PT, R8, 0x2, PT ;  /* 0x000000020800780c */ /* 0x000fe20003f05270 */
[----:B------:R-:W-:Y:S01]  /*2730*/  USEL UR6, UR6, URZ, UP0 ;  /* 0x000000ff06067287 */ /* 0x000fe20008000000 */
[----:B------:R-:W2:Y:S03]  /*2740*/  SYNCS.PHASECHK.TRANS64.TRYWAIT P1, [R0+URZ+0x60], R5 ;  /* 0x00006005000075a7 */ /* 0x000ea600080211ff */
[----:B------:R-:W-:Y:S01]  /*2750*/  LOP3.LUT R12, R12, UR4, RZ, 0x3c, !PT ;  /* 0x000000040c0c7c12 */ /* 0x000fe2000f8e3cff */
[----:B-12---:R-:W-:Y:S07]  /*2760*/  @!P1 BRA `(.L_x_43) ;  /* 0x0000004400589947 */ /* 0x006fee0003800000 */
.L_x_108:
[C---:B------:R-:W-:Y:S01]  /*2770*/  LEA R4, R11.reuse, UR37, 0x4 ;  /* 0x000000250b047c11 */ /* 0x040fe2000f8e20ff */
[----:B-1----:R-:W-:Y:S01]  /*2780*/  VIADD R0, R0, 0x70 ;  /* 0x0000007000007836 */ /* 0x002fe20000000000 */
[----:B------:R-:W-:Y:S01]  /*2790*/  SEL R8, R8, RZ, P0 ;  /* 0x000000ff08087207 */ /* 0x000fe20000000000 */
[----:B------:R-:W-:-:S03]  /*27a0*/  VIADD R11, R11, 0x1 ;  /* 0x000000010b0b7836 */ /* 0x000fc60000000000 */
[----:B------:R-:W1:Y:S01]  /*27b0*/  LDS.128 R4, [R4+0xf0] ;  /* 0x0000f00004047984 */ /* 0x000e620000000c00 */
[----:B------:R-:W-:Y:S02]  /*27c0*/  PRMT R0, RZ, 0x654, R0 ;  /* 0x00000654ff007816 */ /* 0x000fe40000000000 */
[C---:B------:R-:W-:Y:S01]  /*27d0*/  ISETP.NE.AND P1, PT, R11.reuse, 0x2, PT ;  /* 0x000000020b00780c */ /* 0x040fe20003f25270 */
[----:B------:R-:W-:Y:S01]  /*27e0*/  @!PT LDS RZ, [RZ] ;  /* 0x00000000fffff984 */ /* 0x000fe20000000800 */
[----:B------:R-:W-:Y:S01]  /*27f0*/  @!PT LDS RZ, [RZ] ;  /* 0x00000000fffff984 */ /* 0x000fe20000000800 */
[----:B------:R-:W-:Y:S01]  /*2800*/  @!PT LDS RZ, [RZ] ;  /* 0x00000000fffff984 */ /* 0x000fe20000000800 */
[----:B------:R-:W-:Y:S01]  /*2810*/  @!PT LDS RZ, [RZ] ;  /* 0x00000000fffff984 */ /* 0x000fe20000000800 */
[----:B------:R2:W-:Y:S06]  /*2820*/  MEMBAR.ALL.CTA ;  /* 0x0000000000007992 */ /* 0x0005ec0000008000 */
[----:B--2---:R-:W2:Y:S01]  /*2830*/  FENCE.VIEW.ASYNC.S ;  /* 0x00000000000073c6 */ /* 0x004ea20000000000 */
[----:B------:R-:W-:Y:S01]  /*2840*/  SEL R11, R11, RZ, P1 ;  /* 0x000000ff0b0b7207 */ /* 0x000fe20000800000 */
[----:B--2---:R2:W-:Y:S01]  /*2850*/  SYNCS.ARRIVE.TRANS64.RED.A1T0 RZ, [R0+URZ], RZ ;  /* 0x000000ff00ff79a7 */ /* 0x0045e200081004ff */
[----:B-1----:R-:W-:-:S02]  /*2860*/  LOP3.LUT P3, RZ, R6, 0x1, RZ, 0xc0, !PT ;  /* 0x0000000106ff7812 */ /* 0x002fc4000786c0ff */
[----:B------:R-:W-:-:S04]  /*2870*/  SEL R5, RZ, 0x1, P1 ;  /* 0x00000001ff057807 */ /* 0x000fc80000800000 */
[----:B------:R-:W-:Y:S02]  /*2880*/  LOP3.LUT R10, R10, R5, RZ, 0x3c, !PT ;  /* 0x000000050a0a7212 */ /* 0x000fe400078e3cff */
[----:B--2---:R-:W-:-:S04]  /*2890*/  SEL R0, RZ, 0x1, P0 ;  /* 0x00000001ff007807 */ /* 0x004fc80000000000 */
[----:B------:R-:W-:Y:S01]  /*28a0*/  LOP3.LUT R9, R9, R0, RZ, 0x3c, !PT ;  /* 0x0000000009097212 */ /* 0x000fe200078e3cff */
[----:B------:R-:W-:Y:S06]  /*28b0*/  @P3 BRA `(.L_x_44) ;  /* 0xfffffffc002c3947 */ /* 0x000fec000383ffff */
[----:B------:R-:W-:Y:S01]  /*28c0*/  ULEA UR5, UR6, UR37, 0x3 ;  /* 0x0000002506057291 */ /* 0x000fe2000f8e18ff */
[----:B------:R-:W-:-:S08]  /*28d0*/  SHF.L.U32 R3, R12, 0x1f, RZ ;  /* 0x0000001f0c037819 */ /* 0x000fd000000006ff */
[----:B------:R-:W1:Y:S02]  /*28e0*/  SYNCS.PHASECHK.TRANS64 P0, [UR5+0x70], R3 ;  /* 0x00007003ff0075a7 */ /* 0x000e640008001005 */
[----:B-1----:R-:W-:Y:S05]  /*28f0*/  @P0 BRA `(.L_x_45) ;  /* 0x0000000000080947 */ /* 0x002fea0003800000 */
[----:B------:R-:W1:Y:S02]  /*2900*/  SYNCS.PHASECHK.TRANS64.TRYWAIT P0, [UR5+0x70], R3 ;  /* 0x00007003ff0075a7 */ /* 0x000e640008001105 */
[----:B-1----:R-:W-:Y:S05]  /*2910*/  @!P0 BRA `(.L_x_46) ;  /* 0x0000004400008947 */ /* 0x002fea0003800000 */
.L_x_45:
[----:B------:R-:W-:-:S04]  /*2920*/  UIADD3 UR4, UPT, UPT, UR6, 0x1, URZ ;  /* 0x0000000106047890 */ /* 0x000fc8000fffe0ff */
[----:B------:R-:W-:-:S04]  /*2930*/  UISETP.NE.AND UP0, UPT, UR4, 0x2, UPT ;  /* 0x000000020400788c */ /* 0x000fc8000bf05270 */
[----:B------:R-:W-:Y:S02]  /*2940*/  USEL UR7, URZ, 0x1, UP0 ;  /* 0x00000001ff077887 */ /* 0x000fe40008000000 */
[----:B------:R-:W-:-:S04]  /*2950*/  USEL UR4, UR4, URZ, UP0 ;  /* 0x000000ff04047287 */ /* 0x000fc80008000000 */
[----:B------:R-:W-:Y:S01]  /*2960*/  ULEA UR4, UR4, UR37, 0x3 ;  /* 0x0000002504047291 */ /* 0x000fe2000f8e18ff */
[----:B-1----:R-:W-:-:S04]  /*2970*/  LOP3.LUT R3, R12, UR7, RZ, 0x3c, !PT ;  /* 0x000000070c037c12 */ /* 0x002fc8000f8e3cff */
[----:B------:R-:W-:-:S04]  /*2980*/  SHF.L.U32 R0, R3, 0x1f, RZ ;  /* 0x0000001f03007819 */ /* 0x000fc800000006ff */
[----:B------:R-:W1:Y:S02]  /*2990*/  SYNCS.PHASECHK.TRANS64 P0, [UR4+0x70], R0 ;  /* 0x00007000ff0075a7 */ /* 0x000e640008001004 */
[----:B-1----:R-:W-:Y:S05]  /*29a0*/  @P0 EXIT ;  /* 0x000000000000094d */ /* 0x002fea0003800000 */
[----:B------:R-:W-:Y:S02]  /*29b0*/  SHF.L.U32 R3, R3, 0x1f, RZ ;  /* 0x0000001f03037819 */ /* 0x000fe400000006ff */
[----:B------:R-:W-:-:S07]  /*29c0*/  MOV R0, UR4 ;  /* 0x0000000400007c02 */ /* 0x000fce0008000f00 */
.L_x_47:
[----:B-1----:R1:W2:Y:S02]  /*29d0*/  SYNCS.PHASECHK.TRANS64.TRYWAIT P0, [R0+URZ+0x70], R3 ;  /* 0x00007003000075a7 */ /* 0x0022a400080011ff */
[----:B--2---:R-:W-:Y:S05]  /*29e0*/  @!P0 NANOSLEEP.SYNCS 0x989680 ;  /* 0x009896800000895d */ /* 0x004fea0003900000 */
[----:B------:R-:W2:Y:S02]  /*29f0*/  @!P0 SYNCS.PHASECHK.TRANS64 P0, [R0+URZ+0x70], R3 ;  /* 0x00007003000085a7 */ /* 0x000ea400080010ff */
[----:B--2---:R-:W-:Y:S05]  /*2a00*/  @P0 EXIT ;  /* 0x000000000000094d */ /* 0x004fea0003800000 */
[----:B------:R-:W-:Y:S05]  /*2a10*/  BRA `(.L_x_47) ;  /* 0xfffffffc00ec7947 */ /* 0x000fea000383ffff */
.L_x_40:
[----:B------:R-:W-:-:S09]  /*2a20*/  UISETP.NE.AND UP1, UPT, UR8, URZ, UPT ;  /* 0x000000ff0800728c */ /* 0x000fd2000bf25270 */
[----:B------:R-:W-:Y:S05]  /*2a30*/  BRA.U UP1, `(.L_x_48) ;  /* 0x0000000d017c7547 */ /* 0x000fea000b800000 */
[----:B------:R-:W-:Y:S01]  /*2a40*/  UMOV UR4, 0x40 ;  /* 0x0000004000047882 */ /* 0x000fe20000000000 */
[----:B------:R-:W-:Y:S01]  /*2a50*/  NOP ;  /* 0x0000000000007918 */ /* 0x000fe20000000000 */
[----:B------:R-:W-:Y:S01]  /*2a60*/  ULEA UR4, UR37, UR4, 0x18 ;  /* 0x0000000425047291 */ /* 0x000fe2000f8ec0ff */
[----:B------:R-:W-:Y:S02]  /*2a70*/  UMOV UR5, 0x400 ;  /* 0x0000040000057882 */ /* 0x000fe40000000000 */
[----:B------:R-:W-:-:S06]  /*2a80*/  ULEA UR37, UR37, UR5, 0x18 ;  /* 0x0000000525257291 */ /* 0x000fcc000f8ec0ff */
[----:B------:R-:W1:Y:S02]  /*2a90*/  LDS.U8 R0, [UR4+0x1c] ;  /* 0x00001c04ff007984 */ /* 0x000e640008000000 */
[----:B-1----:R-:W-:-:S13]  /*2aa0*/  ISETP.NE.AND P0, PT, R0, RZ, PT ;  /* 0x000000ff0000720c */ /* 0x002fda0003f05270 */
[----:B------:R-:W-:Y:S05]  /*2ab0*/  @P0 BRA `(.L_x_49) ;  /* 0x0000000000580947 */ /* 0x000fea0003800000 */
[----:B------:R-:W-:-:S13]  /*2ac0*/  ELECT P0, URZ, PT ;  /* 0x0000000000ff782f */ /* 0x000fda0003800000 */
[----:B------:R-:W-:Y:S05]  /*2ad0*/  @!P0 BRA `(.L_x_50) ;  /* 0x0000000000608947 */ /* 0x000fea0003800000 */
[----:B------:R-:W-:Y:S01]  /*2ae0*/  UMOV UR5, 0x10 ;  /* 0x0000001000057882 */ /* 0x000fe20000000000 */
[----:B------:R-:W-:Y:S01]  /*2af0*/  HFMA2 R0, -RZ, RZ, 0, 5.9604644775390625e-08 ;  /* 0x00000001ff007431 */ /* 0x000fe200000001ff */
[----:B------:R-:W-:-:S03]  /*2b00*/  MOV R2, 0xffff ;  /* 0x0000ffff00027802 */ /* 0x000fc60000000f00 */
[----:B------:R-:W-:Y:S04]  /*2b10*/  DEPBAR.LE SB1, 0x36 ;  /* 0x00009d800000791a */ /* 0x000fe80000000000 */
[----:B------:R-:W1:Y:S02]  /*2b20*/  UTCATOMSWS.FIND_AND_SET.ALIGN UP0, UR5, UR5 ;  /* 0x00000005000575e3 */ /* 0x000e640008000800 */
[----:B-1----:R-:W-:Y:S01]  /*2b30*/  MOV R3, UR5 ;  /* 0x0000000500037c02 */ /* 0x002fe20008000f00 */
[----:B------:R-:W-:Y:S06]  /*2b40*/  BRA.U UP0, `(.L_x_51) ;  /* 0x0000000100187547 */ /* 0x000fec000b800000 */
.L_x_52:
[----:B------:R-:W-:Y:S05]  /*2b50*/  NANOSLEEP 0x64 ;  /* 0x000000640000795d */ /* 0x000fea0003800000 */
[----:B------:R-:W-:-:S05]  /*2b60*/  UMOV UR5, 0x10 ;  /* 0x0000001000057882 */ /* 0x000fca0000000000 */
[----:B------:R-:W-:Y:S04]  /*2b70*/  DEPBAR.LE SB1, 0x36 ;  /* 0x00009d800000791a */ /* 0x000fe80000000000 */
[----:B------:R-:W1:Y:S02]  /*2b80*/  UTCATOMSWS.FIND_AND_SET.ALIGN UP0, UR5, UR5 ;  /* 0x00000005000575e3 */ /* 0x000e640008000800 */
[----:B-1----:R-:W-:Y:S01]  /*2b90*/  MOV R3, UR5 ;  /* 0x0000000500037c02 */ /* 0x002fe20008000f00 */
[----:B------:R-:W-:Y:S05]  /*2ba0*/  BRA.U !UP0, `(.L_x_52) ;  /* 0xfffffffd08e87547 */ /* 0x000fea000b83ffff */
.L_x_51:
[-C--:B------:R-:W-:Y:S02]  /*2bb0*/  SHF.L.U32 R2, R2, R3.reuse, RZ ;  /* 0x0000000302027219 */ /* 0x080fe400000006ff */
[----:B------:R-:W-:Y:S01]  /*2bc0*/  SHF.L.U32 R0, R0, R3, RZ ;  /* 0x0000000300007219 */ /* 0x000fe200000006ff */
[----:B------:R-:W-:Y:S02]  /*2bd0*/  IMAD.SHL.U32 R3, R3, 0x20, RZ ;  /* 0x0000002003037824 */ /* 0x000fe400078e00ff */
[----:B------:R1:W-:Y:S04]  /*2be0*/  ATOMS.OR RZ, [UR4+0x14], R2 ;  /* 0x00001402ffff798c */ /* 0x0003e8000b000004 */
[----:B------:R1:W-:Y:S04]  /*2bf0*/  ATOMS.OR RZ, [UR4+0x18], R0 ;  /* 0x00001800ffff798c */ /* 0x0003e8000b000004 */
[----:B------:R1:W-:Y:S01]  /*2c00*/  STS [UR37+0x110], R3 ;  /* 0x00011003ff007988 */ /* 0x0003e20008000825 */
[----:B------:R-:W-:Y:S05]  /*2c10*/  BRA `(.L_x_50) ;  /* 0x0000000000107947 */ /* 0x000fea0003800000 */
.L_x_49:
[----:B------:R-:W-:Y:S02]  /*2c20*/  MOV R0, 0xffffffff ;  /* 0xffffffff00007802 */ /* 0x000fe40000000f00 */
[----:B------:R-:W-:-:S03]  /*2c30*/  MOV R2, 0x2c60 ;  /* 0x00002c6000027802 */ /* 0x000fc60000000f00 */
[----:B------:R1:W-:Y:S04]  /*2c40*/  STS [UR37+0x110], R0 ;  /* 0x00011000ff007988 */ /* 0x0003e80008000825 */
[----:B-1-3-5:R-:W-:Y:S05]  /*2c50*/  CALL.REL.NOINC `($__internal_1_$__cuda_sm10x_tcgen05_guardrail_trap_phase_invalid_during_alloc) ;  /* 0x00000044007c7944 */ /* 0x02afea0003c00000 */
.L_x_50:
[----:B------:R-:W-:Y:S05]  /*2c60*/  WARPSYNC.ALL ;  /* 0x0000000000007948 */ /* 0x000fea0003800000 */
[----:B------:R-:W2:Y:S01]  /*2c70*/  S2UR UR6, SR_CgaCtaId ;  /* 0x00000000000679c3 */ /* 0x000ea20000008800 */
[----:B------:R-:W-:Y:S01]  /*2c80*/  UMOV UR4, 0x400 ;  /* 0x0000040000047882 */ /* 0x000fe20000000000 */
[----:B------:R-:W-:-:S06]  /*2c90*/  NOP ;  /* 0x0000000000007918 */ /* 0x000fcc0000000000 */
[----:B------:R-:W-:Y:S06]  /*2ca0*/  BAR.ARV 0x6, 0xa0 ;  /* 0x0182800000007b1d */ /* 0x000fec0000002000 */
[----:B------:R-:W4:Y:S01]  /*2cb0*/  LDCU UR7, c[0x0][0x38c] ;  /* 0x00007180ff0777ac */ /* 0x000f220008000800 */
[----:B------:R-:W-:Y:S01]  /*2cc0*/  IMAD.MOV.U32 R11, RZ, RZ, 0x1 ;  /* 0x00000001ff0b7424 */ /* 0x000fe200078e00ff */
[----:B------:R-:W-:Y:S01]  /*2cd0*/  CS2R R8, SRZ ;  /* 0x0000000000087805 */ /* 0x000fe2000001ff00 */
[----:B------:R-:W-:Y:S01]  /*2ce0*/  IMAD.MOV.U32 R10, RZ, RZ, RZ ;  /* 0x000000ffff0a7224 */ /* 0x000fe200078e00ff */
[----:B------:R-:W-:Y:S01]  /*2cf0*/  UMOV UR18, URZ ;  /* 0x000000ff00127c82 */ /* 0x000fe20008000000 */
[----:B------:R-:W-:Y:S01]  /*2d00*/  UMOV UR17, URZ ;  /* 0x000000ff00117c82 */ /* 0x000fe20008000000 */
[----:B------:R-:W-:Y:S01]  /*2d10*/  UMOV UR22, 0x0 ;  /* 0x0000000000167882 */ /* 0x000fe20000000000 */
[----:B------:R-:W-:Y:S01]  /*2d20*/  UMOV UR23, 0x81004a0 ;  /* 0x081004a000177882 */ /* 0x000fe20000000000 */
[----:B------:R-:W-:Y:S01]  /*2d30*/  UMOV UR20, 0x0 ;  /* 0x0000000000147882 */ /* 0x000fe20000000000 */
[----:B------:R-:W-:Y:S01]  /*2d40*/  UMOV UR21, 0x81004a0 ;  /* 0x081004a000157882 */ /* 0x000fe20000000000 */
[----:B--2---:R-:W-:Y:S01]  /*2d50*/  ULEA UR6, UR6, UR4, 0x18 ;  /* 0x0000000406067291 */ /* 0x004fe2000f8ec0ff */
[----:B------:R-:W2:Y:S03]  /*2d60*/  LDCU UR4, c[0x0][0x38c] ;  /* 0x00007180ff0477ac */ /* 0x000ea60008000800 */
[----:B------:R-:W-:-:S02]  /*2d70*/  UIADD3 UR11, UPT, UPT, UR6, 0x4400, URZ ;  /* 0x00004400060b7890 */ /* 0x000fc4000fffe0ff */
[----:B----4-:R-:W-:-:S03]  /*2d80*/  UIADD3 UR7, UPT, UPT, UR7, 0x3f, URZ ;  /* 0x0000003f07077890 */ /* 0x010fc6000fffe0ff */
[----:B-1----:R-:W1:Y:S01]  /*2d90*/  LDS R0, [UR6+0x110] ;  /* 0x00011006ff007984 */ /* 0x002e620008000800 */
[----:B------:R-:W-:Y:S02]  /*2da0*/  UIADD3 UR12, UPT, UPT, UR6, 0xc400, URZ ;  /* 0x0000c400060c7890 */ /* 0x000fe4000fffe0ff */
[----:B------:R-:W-:Y:S02]  /*2db0*/  USHF.R.S32.HI UR5, URZ, 0x1f, UR7 ;  /* 0x0000001fff057899 */ /* 0x000fe40008011407 */
[----:B------:R-:W-:Y:S02]  /*2dc0*/  USHF.R.U32.HI UR11, URZ, 0x4, UR11 ;  /* 0x00000004ff0b7899 */ /* 0x000fe4000801160b */
[----:B------:R-:W-:Y:S02]  /*2dd0*/  ULEA.HI UR5, UR5, UR7, URZ, 0x6 ;  /* 0x0000000705057291 */ /* 0x000fe4000f8f30ff */
[----:B------:R-:W-:Y:S02]  /*2de0*/  USHF.R.U32.HI UR12, URZ, 0x4, UR12 ;  /* 0x00000004ff0c7899 */ /* 0x000fe4000801160c */
[----:B------:R-:W-:-:S02]  /*2df0*/  USHF.R.S32.HI UR5, URZ, 0x6, UR5 ;  /* 0x00000006ff057899 */ /* 0x000fc40008011405 */
[----:B------:R-:W-:Y:S02]  /*2e00*/  ULOP3.LUT UR11, UR11, 0x3fff, URZ, 0xc0, !UPT ;  /* 0x00003fff0b0b7892 */ /* 0x000fe4000f8ec0ff */
[----:B------:R-:W-:Y:S02]  /*2e10*/  UISETP.LT.AND UP0, UPT, UR5, 0x1, UPT ;  /* 0x000000010500788c */ /* 0x000fe4000bf01270 */
[----:B------:R-:W-:Y:S02]  /*2e20*/  ULOP3.LUT UR12, UR12, 0x3fff, URZ, 0xc0, !UPT ;  /* 0x00003fff0c0c7892 */ /* 0x000fe4000f8ec0ff */
[----:B------:R-:W-:Y:S02]  /*2e30*/  USEL UR10, UR5, 0x1, !UP0 ;  /* 0x00000001050a7887 */ /* 0x000fe4000c000000 */
[----:B------:R-:W-:Y:S02]  /*2e40*/  ULOP3.LUT UR11, UR11, 0x10000, URZ, 0xfc, !UPT ;  /* 0x000100000b0b7892 */ /* 0x000fe4000f8efcff */
[----:B------:R-:W-:-:S02]  /*2e50*/  ULOP3.LUT UR12, UR12, 0x10000, URZ, 0xfc, !UPT ;  /* 0x000100000c0c7892 */ /* 0x000fc4000f8efcff */
[----:B------:R-:W-:Y:S02]  /*2e60*/  UIADD3 UR10, UPT, UPT, -UR10, URZ, URZ ;  /* 0x000000ff0a0a7290 */ /* 0x000fe4000fffe1ff */
[----:B--2---:R-:W-:Y:S01]  /*2e70*/  UISETP.GE.AND UP3, UPT, UR4, 0x1, UPT ;  /* 0x000000010400788c */ /* 0x004fe2000bf66270 */
[----:B-1----:R-:W-:-:S15]  /*2e80*/  R2UR UR19, R0 ;  /* 0x00000000001372ca */ /* 0x002fde00000e0000 */
.L_x_59:
[----:B------:R-:W-:Y:S02]  /*2e90*/  LEA R0, R10, UR6, 0x3 ;  /* 0x000000060a007c11 */ /* 0x000fe4000f8e18ff */
[----:B------:R-:W-:Y:S02]  /*2ea0*/  SHF.L.U32 R5, R9, 0x1f, RZ ;  /* 0x0000001f09057819 */ /* 0x000fe400000006ff */
[----:B------:R-:W-:Y:S01]  /*2eb0*/  PLOP3.LUT P0, PT, PT, PT, UP3, 0x80, 0x8 ;  /* 0x000000000008781c */ /* 0x000fe20003f0f038 */
[----:B------:R-:W-:Y:S01]  /*2ec0*/  VIADD R3, R0, 0x70 ;  /* 0x0000007000037836 */ /* 0x000fe20000000000 */
[----:B-1----:R-:W1:Y:S02]  /*2ed0*/  SYNCS.PHASECHK.TRANS64.TRYWAIT P1, [R0+URZ+0x60], R5 ;  /* 0x00006005000075a7 */ /* 0x002e6400080211ff */
[----:B-1--4-:R-:W-:Y:S09]  /*2ee0*/  @!P1 BRA `(.L_x_53) ;  /* 0x0000003c00a49947 */ /* 0x012ff20003800000 */
.L_x_110:
[----:B------:R-:W-:Y:S01]  /*2ef0*/  LEA R4, R10, UR6, 0x4 ;  /* 0x000000060a047c11 */ /* 0x000fe2000f8e20ff */
[----:B------:R-:W-:Y:S01]  /*2f00*/  @UP3 ULEA UR4, UR17, UR6, 0x3 ;  /* 0x0000000611043291 */ /* 0x000fe2000f8e18ff */
[----:B------:R-:W-:Y:S01]  /*2f10*/  PLOP3.LUT P2, PT, PT, PT, PT, 0x80, 0x8 ;  /* 0x000000000008781c */ /* 0x000fe20003f4f070 */
[----:B------:R-:W-:Y:S01]  /*2f20*/  ULEA UR8, UR18, UR6, 0x3 ;  /* 0x0000000612087291 */ /* 0x000fe2000f8e18ff */
[----:B------:R-:W-:Y:S01]  /*2f30*/  PRMT R3, RZ, 0x654, R3 ;  /* 0x00000654ff037816 */ /* 0x000fe20000000003 */
[----:B------:R-:W-:Y:S01]  /*2f40*/  ULEA UR9, UR18, UR19, 0x6 ;  /* 0x0000001312097291 */ /* 0x000fe2000f8e30ff */
[----:B-1----:R-:W1:Y:S01]  /*2f50*/  LDS.128 R4, [R4+0xf0] ;  /* 0x0000f00004047984 */ /* 0x002e620000000c00 */
[----:B------:R-:W-:Y:S02]  /*2f60*/  @P0 SHF.L.U32 R2, R8, 0x1f, RZ ;  /* 0x0000001f08020819 */ /* 0x000fe400000006ff */
[----:B------:R-:W-:Y:S01]  /*2f70*/  SHF.L.U32 R0, R11, 0x1f, RZ ;  /* 0x0000001f0b007819 */ /* 0x000fe200000006ff */
[----:B------:R-:W-:Y:S01]  /*2f80*/  @!PT LDS RZ, [RZ] ;  /* 0x00000000fffff984 */ /* 0x000fe20000000800 */
[----:B------:R-:W-:Y:S01]  /*2f90*/  @!PT LDS RZ, [RZ] ;  /* 0x00000000fffff984 */ /* 0x000fe20000000800 */
[----:B------:R-:W-:Y:S01]  /*2fa0*/  @!PT LDS RZ, [RZ] ;  /* 0x00000000fffff984 */ /* 0x000fe20000000800 */
[----:B------:R-:W-:Y:S01]  /*2fb0*/  @!PT LDS RZ, [RZ] ;  /* 0x00000000fffff984 */ /* 0x000fe20000000800 */
[----:B------:R2:W-:Y:S06]  /*2fc0*/  MEMBAR.ALL.CTA ;  /* 0x0000000000007992 */ /* 0x0005ec0000008000 */
[----:B--2---:R-:W2:Y:S02]  /*2fd0*/  FENCE.VIEW.ASYNC.S ;  /* 0x00000000000073c6 */ /* 0x004ea40000000000 */
[----:B--2---:R2:W-:Y:S01]  /*2fe0*/  SYNCS.ARRIVE.TRANS64.RED.A1T0 RZ, [R3+URZ], RZ ;  /* 0x000000ff03ff79a7 */ /* 0x0045e200081004ff */
[----:B------:R2:W4:Y:S01]  /*2ff0*/  @P0 SYNCS.PHASECHK.TRANS64.TRYWAIT P2, [UR4], R2 ;  /* 0x00000002ff0005a7 */ /* 0x0005220008041104 */
[----:B-1----:R-:W-:Y:S01]  /*3000*/  LOP3.LUT P1, RZ, R6, 0x1, RZ, 0xc0, !PT ;  /* 0x0000000106ff7812 */ /* 0x002fe2000782c0ff */
[----:B------:R-:W1:Y:S02]  /*3010*/  SYNCS.PHASECHK.TRANS64.TRYWAIT P0, [UR8+0xa0], R0 ;  /* 0x0000a000ff0075a7 */ /* 0x000e640008001108 */
[----:B-12-4-:R-:W-:Y:S10]  /*3020*/  @!P0 BRA `(.L_x_54) ;  /* 0x0000003c00688947 */ /* 0x016ff40003800000 */
.L_x_112:
[----:B------:R-:W-:Y:S01]  /*3030*/  IADD3 R10, PT, PT, R10, 0x1, RZ ;  /* 0x000000010a0a7810 */ /* 0x000fe20007ffe0ff */
[----:B------:R-:W-:Y:S06]  /*3040*/  BRA.U !UP3, `(.L_x_55) ;  /* 0x000000010b987547 */ /* 0x000fec000b800000 */
[----:B------:R-:W-:Y:S01]  /*3050*/  UPLOP3.LUT UP4, UPT, UPT, UPT, UPT, 0x40, 0x4 ;  /* 0x000000000004789c */ /* 0x000fe20003f8e870 */
[----:B------:R-:W-:Y:S01]  /*3060*/  UMOV UR16, UR10 ;  /* 0x0000000a00107c82 */ /* 0x000fe20008000000 */
[----:B------:R-:W-:Y:S01]  /*3070*/  UMOV UR15, UR5 ;  /* 0x00000005000f7c82 */ /* 0x000fe20008000000 */
[----:B------:R-:W-:-:S08]  /*3080*/  UMOV UR14, UR17 ;  /* 0x00000011000e7c82 */ /* 0x000fd00008000000 */
.L_x_58:
[----:B------:R-:W-:Y:S02]  /*3090*/  UIADD3 UR16, UPT, UPT, UR16, 0x1, URZ ;  /* 0x0000000110107890 */ /* 0x000fe4000fffe0ff */
[----:B--2---:R-:W-:Y:S02]  /*30a0*/  ULEA UR7, UR14, UR6, 0x3 ;  /* 0x000000060e077291 */ /* 0x004fe4000f8e18ff */
[----:B------:R-:W-:Y:S01]  /*30b0*/  UISETP.NE.AND UP0, UPT, UR16, URZ, UPT ;  /* 0x000000ff1000728c */ /* 0x000fe2000bf05270 */
[----:B----4-:R-:W-:Y:S10]  /*30c0*/  @P2 BRA `(.L_x_56) ;  /* 0x00000000000c2947 */ /* 0x010ff40003800000 */
[----:B-1----:R-:W-:Y:S04]  /*30d0*/  SHF.L.U32 R3, R8, 0x1f, RZ ;  /* 0x0000001f08037819 */ /* 0x002fe800000006ff */
[----:B------:R-:W1:Y:S02]  /*30e0*/  SYNCS.PHASECHK.TRANS64.TRYWAIT P0, [UR7], R3 ;  /* 0x00000003ff0075a7 */ /* 0x000e640008001107 */
[----:B-1----:R-:W-:Y:S05]  /*30f0*/  @!P0 BRA `(.L_x_57) ;  /* 0x0000003c004c8947 */ /* 0x002fea0003800000 */
.L_x_56:
[----:B------:R-:W-:Y:S01]  /*3100*/  UISETP.NE.AND UP1, UPT, UR15, 0x1, UPT ;  /* 0x000000010f00788c */ /* 0x000fe2000bf25270 */
[----:B------:R-:W-:Y:S01]  /*3110*/  PLOP3.LUT P2, PT, PT, PT, PT, 0x80, 0x8 ;  /* 0x000000000008781c */ /* 0x000fe20003f4f070 */
[----:B------:R-:W-:Y:S02]  /*3120*/  UIADD3 UR17, UPT, UPT, UR14, 0x1, URZ ;  /* 0x000000010e117890 */ /* 0x000fe4000fffe0ff */
[----:B------:R-:W-:Y:S02]  /*3130*/  ULEA UR24, UR14, UR12, 0x8 ;  /* 0x0000000c0e187291 */ /* 0x000fe4000f8e40ff */
[----:B------:R-:W-:Y:S01]  /*3140*/  UISETP.NE.AND UP2, UPT, UR17, 0x4, UPT ;  /* 0x000000041100788c */ /* 0x000fe2000bf45270 */
[----:B------:R-:W-:Y:S01]  /*3150*/  PLOP3.LUT P0, PT, PT, PT, UP1, 0x80, 0x8 ;  /* 0x000000000008781c */ /* 0x000fe20003f0f018 */
[----:B------:R-:W-:Y:S02]  /*3160*/  ULEA UR26, UR14, UR11, 0x9 ;  /* 0x0000000b0e1a7291 */ /* 0x000fe4000f8e48ff */
[----:B------:R-:W-:Y:S02]  /*3170*/  USEL UR13, URZ, 0x1, UP2 ;  /* 0x00000001ff0d7887 */ /* 0x000fe40009000000 */
[----:B------:R-:W-:Y:S02]  /*3180*/  USEL UR17, UR17, URZ, UP2 ;  /* 0x000000ff11117287 */ /* 0x000fe40009000000 */
[----:B------:R-:W-:Y:S02]  /*3190*/  UIADD3 UR30, UPT, UPT, UR24, 0x2, URZ ;  /* 0x00000002181e7890 */ /* 0x000fe4000fffe0ff */
[----:B------:R-:W-:Y:S01]  /*31a0*/  @UP1 ULEA UR4, UR17, UR6, 0x3 ;  /* 0x0000000611041291 */ /* 0x000fe2000f8e18ff */
[----:B------:R-:W-:Y:S01]  /*31b0*/  LOP3.LUT R8, R8, UR13, RZ, 0x3c, !PT ;  /* 0x0000000d08087c12 */ /* 0x000fe2000f8e3cff */
[----:B------:R-:W-:Y:S02]  /*31c0*/  UIADD3 UR28, UPT, UPT, UR26, 0x2, URZ ;  /* 0x000000021a1c7890 */ /* 0x000fe4000fffe0ff */
[----:B------:R-:W-:Y:S01]  /*31d0*/  UIADD3 UR7, UPT, UPT, UR7, 0x20, URZ ;  /* 0x0000002007077890 */ /* 0x000fe2000fffe0ff */
[----:B-1----:R-:W-:Y:S01]  /*31e0*/  @P0 SHF.L.U32 R0, R8, 0x1f, RZ ;  /* 0x0000001f08000819 */ /* 0x002fe200000006ff */
[----:B------:R-:W-:Y:S01]  /*31f0*/  UMOV UR25, 0x80004020 ;  /* 0x8000402000197882 */ /* 0x000fe20000000000 */
[----:B------:R-:W-:Y:S01]  /*3200*/  UMOV UR27, 0x80004020 ;  /* 0x80004020001b7882 */ /* 0x000fe20000000000 */
[----:B------:R-:W-:Y:S01]  /*3210*/  UMOV UR31, 0x80004020 ;  /* 0x80004020001f7882 */ /* 0x000fe20000000000 */
[----:B------:R2:W4:Y:S01]  /*3220*/  @P0 SYNCS.PHASECHK.TRANS64.TRYWAIT P2, [UR4], R0 ;  /* 0x00000000ff0005a7 */ /* 0x0005220008041104 */
[----:B------:R-:W-:Y:S01]  /*3230*/  UIADD3 UR15, UPT, UPT, UR15, -0x1, URZ ;  /* 0xffffffff0f0f7890 */ /* 0x000fe2000fffe0ff */
[----:B------:R2:W-:Y:S01]  /*3240*/  UTCIMMA gdesc[UR26], gdesc[UR24], tmem[UR9], tmem[UR22], idesc[UR23], UP4 ;  /* 0x00ff16181a0075ea */ /* 0x0005e2000a000109 */
[----:B------:R-:W-:Y:S01]  /*3250*/  UPLOP3.LUT UP4, UPT, UPT, UPT, UPT, 0x80, 0x8 ;  /* 0x000000000008789c */ /* 0x000fe20003f8f070 */
[----:B------:R-:W-:Y:S01]  /*3260*/  UMOV UR29, 0x80004020 ;  /* 0x80004020001d7882 */ /* 0x000fe20000000000 */
[----:B------:R-:W-:Y:S01]  /*3270*/  UMOV UR14, UR17 ;  /* 0x00000011000e7c82 */ /* 0x000fe20008000000 */
[----:B------:R2:W-:Y:S01]  /*3280*/  UTCIMMA gdesc[UR28], gdesc[UR30], tmem[UR9], tmem[UR20], idesc[UR21], UPT ;  /* 0x00ff141e1c0075ea */ /* 0x0005e2000b800109 */
[----:B------:R2:W-:Y:S01]  /*3290*/  UTCBAR [UR7], URZ ;  /* 0x000000ff070073e9 */ /* 0x0005e200080000ff */
[----:B------:R-:W-:Y:S06]  /*32a0*/  BRA.U UP0, `(.L_x_58) ;  /* 0xfffffffd00787547 */ /* 0x000fec000b83ffff */
.L_x_55:
[----:B------:R-:W-:Y:S01]  /*32b0*/  UIADD3 UR18, UPT, UPT, UR18, 0x1, URZ ;  /* 0x0000000112127890 */ /* 0x000fe2000fffe0ff */
[C---:B------:R-:W-:Y:S01]  /*32c0*/  ISETP.NE.AND P0, PT, R10.reuse, 0x2, PT ;  /* 0x000000020a00780c */ /* 0x040fe20003f05270 */
[----:B------:R-:W-:Y:S02]  /*32d0*/  UIADD3 UR8, UPT, UPT, UR8, 0x80, URZ ;  /* 0x0000008008087890 */ /* 0x000fe4000fffe0ff */
[----:B------:R-:W-:Y:S01]  /*32e0*/  UISETP.NE.AND UP0, UPT, UR18, 0x4, UPT ;  /* 0x000000041200788c */ /* 0x000fe2000bf05270 */
[----:B-12---:R-:W-:Y:S02]  /*32f0*/  SEL R0, RZ, 0x1, P0 ;  /* 0x00000001ff007807 */ /* 0x006fe40000000000 */
[----:B------:R-:W-:Y:S01]  /*3300*/  SEL R10, R10, RZ, P0 ;  /* 0x000000ff0a0a7207 */ /* 0x000fe20000000000 */
[----:B------:R-:W-:Y:S01]  /*3310*/  USEL UR4, URZ, 0x1, UP0 ;  /* 0x00000001ff047887 */ /* 0x000fe20008000000 */
[----:B------:R-:W-:Y:S01]  /*3320*/  LOP3.LUT R9, R9, R0, RZ, 0x3c, !PT ;  /* 0x0000000009097212 */ /* 0x000fe200078e3cff */
[----:B------:R-:W-:Y:S01]  /*3330*/  USEL UR18, UR18, URZ, UP0 ;  /* 0x000000ff12127287 */ /* 0x000fe20008000000 */
[----:B------:R1:W-:Y:S03]  /*3340*/  UTCBAR [UR8], URZ ;  /* 0x000000ff080073e9 */ /* 0x0003e600080000ff */
[----:B------:R-:W-:Y:S01]  /*3350*/  LOP3.LUT R11, R11, UR4, RZ, 0x3c, !PT ;  /* 0x000000040b0b7c12 */ /* 0x000fe2000f8e3cff */
[----:B------:R-:W-:Y:S07]  /*3360*/  @P1 BRA `(.L_x_59) ;  /* 0xfffffff800c81947 */ /* 0x000fee000383ffff */
[----:B------:R-:W2:Y:S01]  /*3370*/  S2UR UR4, SR_CgaCtaId ;  /* 0x00000000000479c3 */ /* 0x000ea20000008800 */
[----:B------:R-:W-:Y:S01]  /*3380*/  ELECT P0, URZ, PT ;  /* 0x0000000000ff782f */ /* 0x000fe20003800000 */
[----:B------:R-:W-:Y:S01]  /*3390*/  IMAD.MOV.U32 R0, RZ, RZ, 0x1 ;  /* 0x00000001ff007424 */ /* 0x000fe200078e00ff */
[----:B------:R-:W-:Y:S01]  /*33a0*/  UIADD3 UR6, UPT, UPT, UR6, 0xa0, URZ ;  /* 0x000000a006067890 */ /* 0x000fe2000fffe0ff */
[----:B------:R-:W-:Y:S01]  /*33b0*/  SHF.L.U32 R3, R11, 0x1f, RZ ;  /* 0x0000001f0b037819 */ /* 0x000fe200000006ff */
[----:B------:R-:W-:-:S03]  /*33c0*/  UMOV UR5, 0x40 ;  /* 0x0000004000057882 */ /* 0x000fc60000000000 */
[----:B------:R-:W-:Y:S01]  /*33d0*/  UVIRTCOUNT.DEALLOC.SMPOOL 0x80 ;  /* 0x000000800000784c */ /* 0x000fe20000000000 */
[----:B--2---:R-:W-:Y:S02]  /*33e0*/  ULEA UR4, UR4, UR5, 0x18 ;  /* 0x0000000504047291 */ /* 0x004fe4000f8ec0ff */
[----:B------:R-:W-:-:S07]  /*33f0*/  ULEA UR5, UR18, UR6, 0x3 ;  /* 0x0000000612057291 */ /* 0x000fce000f8e18ff */
[----:B------:R2:W-:Y:S02]  /*3400*/  @P0 STS.U8 [UR4+0x1c], R0 ;  /* 0x00001c00ff000988 */ /* 0x0005e40008000004 */
[----:B------:R-:W3:Y:S02]  /*3410*/  SYNCS.PHASECHK.TRANS64.TRYWAIT P0, [UR5], R3 ;  /* 0x00000003ff0075a7 */ /* 0x000ee40008001105 */
[----:B--23--:R-:W-:Y:S05]  /*3420*/  @!P0 BRA `(.L_x_60) ;  /* 0x0000003800988947 */ /* 0x00cfea0003800000 */
.L_x_115:
[----:B------:R-:W-:-:S04]  /*3430*/  UIADD3 UR7, UPT, UPT, UR18, 0x1, URZ ;  /* 0x0000000112077890 */ /* 0x000fc8000fffe0ff */
[----:B------:R-:W-:-:S04]  /*3440*/  UISETP.NE.AND UP0, UPT, UR7, 0x4, UPT ;  /* 0x000000040700788c */ /* 0x000fc8000bf05270 */
[----:B-1----:R-:W-:Y:S02]  /*3450*/  USEL UR8, URZ, 0x1, UP0 ;  /* 0x00000001ff087887 */ /* 0x002fe40008000000 */
[----:B------:R-:W-:-:S04]  /*3460*/  USEL UR7, UR7, URZ, UP0 ;  /* 0x000000ff07077287 */ /* 0x000fc80008000000 */
[----:B------:R-:W-:Y:S01]  /*3470*/  ULEA UR5, UR7, UR6, 0x3 ;  /* 0x0000000607057291 */ /* 0x000fe2000f8e18ff */
[----:B------:R-:W-:-:S04]  /*3480*/  LOP3.LUT R2, R11, UR8, RZ, 0x3c, !PT ;  /* 0x000000080b027c12 */ /* 0x000fc8000f8e3cff */
[----:B--2---:R-:W-:-:S04]  /*3490*/  SHF.L.U32 R3, R2, 0x1f, RZ ;  /* 0x0000001f02037819 */ /* 0x004fc800000006ff */
[----:B------:R-:W1:Y:S02]  /*34a0*/  SYNCS.PHASECHK.TRANS64.TRYWAIT P0, [UR5], R3 ;  /* 0x00000003ff0075a7 */ /* 0x000e640008001105 */
[----:B-1----:R-:W-:Y:S05]  /*34b0*/  @!P0 BRA `(.L_x_61) ;  /* 0x00000038008c8947 */ /* 0x002fea0003800000 */
.L_x_117:
        /* <DEDUP_REMOVED lines=9> */
.L_x_119:
[----:B------:R-:W-:-:S04]  /*3550*/  UIADD3 UR7, UPT, UPT, UR7, 0x1, URZ ;  /* 0x0000000107077890 */ /* 0x000fc8000fffe0ff */
[----:B------:R-:W-:-:S04]  /*3560*/  UISETP.NE.AND UP0, UPT, UR7, 0x4, UPT ;  /* 0x000000040700788c */ /* 0x000fc8000bf05270 */
[----:B------:R-:W-:Y:S02]  /*3570*/  USEL UR5, URZ, 0x1, UP0 ;  /* 0x00000001ff057887 */ /* 0x000fe40008000000 */
[----:B------:R-:W-:-:S04]  /*3580*/  USEL UR7, UR7, URZ, UP0 ;  /* 0x000000ff07077287 */ /* 0x000fc80008000000 */
[----:B------:R-:W-:Y:S01]  /*3590*/  ULEA UR7, UR7, UR6, 0x3 ;  /* 0x0000000607077291 */ /* 0x000fe2000f8e18ff */
[----:B-1----:R-:W-:-:S04]  /*35a0*/  LOP3.LUT R3, R2, UR5, RZ, 0x3c, !PT ;  /* 0x0000000502037c12 */ /* 0x002fc8000f8e3cff */
[----:B------:R-:W-:-:S04]  /*35b0*/  SHF.L.U32 R3, R3, 0x1f, RZ ;  /* 0x0000001f03037819 */ /* 0x000fc800000006ff */
[----:B------:R-:W1:Y:S02]  /*35c0*/  SYNCS.PHASECHK.TRANS64.TRYWAIT P0, [UR7], R3 ;  /* 0x00000003ff0075a7 */ /* 0x000e640008001107 */
[----:B-1----:R-:W-:Y:S05]  /*35d0*/  @!P0 BRA `(.L_x_63) ;  /* 0x0000003800748947 */ /* 0x002fea0003800000 */
.L_x_121:
[----:B------:R-:W-:Y:S01]  /*35e0*/  NOP ;  /* 0x0000000000007918 */ /* 0x000fe20000000000 */
[----:B-1----:R-:W1:Y:S01]  /*35f0*/  LDS R0, [UR4+0x14] ;  /* 0x00001404ff007984 */ /* 0x002e620008000800 */
[----:B------:R-:W-:Y:S01]  /*3600*/  ULOP3.LUT UR6, UR19, 0xffff, URZ, 0xc0, !UPT ;  /* 0x0000ffff13067892 */ /* 0x000fe2000f8ec0ff */
[----:B------:R-:W-:Y:S01]  /*3610*/  UMOV UR8, 0xffff ;  /* 0x0000ffff00087882 */ /* 0x000fe20000000000 */
[----:B------:R-:W-:Y:S02]  /*3620*/  UMOV UR5, 0x1 ;  /* 0x0000000100057882 */ /* 0x000fe40000000000 */
[----:B------:R-:W-:-:S04]  /*3630*/  USHF.R.U32.HI UR6, URZ, 0x5, UR6 ;  /* 0x00000005ff067899 */ /* 0x000fc80008011606 */
[----:B------:R-:W-:Y:S02]  /*3640*/  USHF.L.U32 UR8, UR8, UR6, URZ ;  /* 0x0000000608087299 */ /* 0x000fe400080006ff */
[----:B------:R-:W-:-:S04]  /*3650*/  USHF.L.U32 UR5, UR5, UR6, URZ ;  /* 0x0000000605057299 */ /* 0x000fc800080006ff */
[----:B-1----:R-:W-:-:S04]  /*3660*/  LOP3.LUT R0, R0, UR8, RZ, 0xc0, !PT ;  /* 0x0000000800007c12 */ /* 0x002fc8000f8ec0ff */
[----:B------:R-:W-:-:S13]  /*3670*/  ISETP.NE.AND P0, PT, R0, UR8, PT ;  /* 0x0000000800007c0c */ /* 0x000fda000bf05270 */
[----:B------:R-:W-:Y:S05]  /*3680*/  @P0 BRA `(.L_x_64) ;  /* 0x0000000000580947 */ /* 0x000fea0003800000 */
[----:B------:R-:W1:Y:S02]  /*3690*/  LDS R0, [UR4+0x18] ;  /* 0x00001804ff007984 */ /* 0x000e640008000800 */
[----:B-1----:R-:W-:-:S04]  /*36a0*/  LOP3.LUT R0, R0, UR5, RZ, 0xc0, !PT ;  /* 0x0000000500007c12 */ /* 0x002fc8000f8ec0ff */
[----:B------:R-:W-:-:S13]  /*36b0*/  ISETP.NE.AND P0, PT, R0, UR5, PT ;  /* 0x0000000500007c0c */ /* 0x000fda000bf05270 */
[----:B------:R-:W-:Y:S05]  /*36c0*/  @P0 BRA `(.L_x_65) ;  /* 0x00000000003c0947 */ /* 0x000fea0003800000 */
[----:B------:R-:W1:Y:S01]  /*36d0*/  S2R R2, SR_LANEID ;  /* 0x0000000000027919 */ /* 0x000e620000000000 */
[----:B------:R-:W-:Y:S01]  /*36e0*/  ULOP3.LUT UR8, URZ, UR8, URZ, 0x33, !UPT ;  /* 0x00000008ff087292 */ /* 0x000fe2000f8e33ff */
[----:B------:R-:W-:Y:S01]  /*36f0*/  LOP3.LUT R4, RZ, UR5, RZ, 0x33, !PT ;  /* 0x00000005ff047c12 */ /* 0x000fe2000f8e33ff */
[----:B------:R-:W-:Y:S02]  /*3700*/  VOTEU.ANY UR7, UPT, PT ;  /* 0x0000000000077886 */ /* 0x000fe400038e0100 */
[----:B------:R-:W-:Y:S01]  /*3710*/  UFLO.U32 UR7, UR7 ;  /* 0x00000007000772bd */ /* 0x000fe200080e0000 */
[----:B------:R-:W2:Y:S01]  /*3720*/  REDUX UR5, R4 ;  /* 0x00000000040573c4 */ /* 0x000ea20000000000 */
[----:B------:R-:W-:-:S06]  /*3730*/  IMAD.U32 R0, RZ, RZ, UR8 ;  /* 0x00000008ff007e24 */ /* 0x000fcc000f8e00ff */
[----:B------:R3:W-:Y:S01]  /*3740*/  UTCATOMSWS.AND URZ, UR8 ;  /* 0x0000000800ff79e3 */ /* 0x0007e20008000000 */
[----:B------:R-:W4:Y:S01]  /*3750*/  REDUX UR6, R0 ;  /* 0x00000000000673c4 */ /* 0x000f220000000000 */
[----:B-1----:R-:W-:Y:S01]  /*3760*/  ISETP.EQ.U32.AND P0, PT, R2, UR7, PT ;  /* 0x0000000702007c0c */ /* 0x002fe2000bf02070 */
[----:B--2---:R-:W-:Y:S01]  /*3770*/  IMAD.U32 R2, RZ, RZ, UR5 ;  /* 0x00000005ff027e24 */ /* 0x004fe2000f8e00ff */
[----:B----4-:R-:W-:-:S11]  /*3780*/  MOV R3, UR6 ;  /* 0x0000000600037c02 */ /* 0x010fd60008000f00 */
[----:B------:R3:W-:Y:S04]  /*3790*/  @P0 ATOMS.AND RZ, [UR4+0x14], R3 ;  /* 0x00001403ffff098c */ /* 0x0007e8000a800004 */
[----:B------:R3:W-:Y:S01]  /*37a0*/  @P0 ATOMS.AND RZ, [UR4+0x18], R2 ;  /* 0x00001802ffff098c */ /* 0x0007e2000a800004 */
[----:B------:R-:W-:Y:S05]  /*37b0*/  BRA `(.L_x_66) ;  /* 0x0000000000147947 */ /* 0x000fea0003800000 */
.L_x_65:
[----:B------:R-:W-:Y:S02]  /*37c0*/  MOV R2, 0x37e0 ;  /* 0x000037e000027802 */ /* 0x000fe40000000f00 */
[----:B----45:R-:W-:Y:S05]  /*37d0*/  CALL.REL.NOINC `($__internal_0_$__cuda_sm10x_tcgen05_guardrail_trap_col_being_dealloced_not_returned_by_alloc) ;  /* 0x0000003800907944 */ /* 0x030fea0003c00000 */
[----:B------:R-:W-:Y:S05]  /*37e0*/  BRA `(.L_x_66) ;  /* 0x0000000000087947 */ /* 0x000fea0003800000 */
.L_x_64:
[----:B------:R-:W-:Y:S02]  /*37f0*/  MOV R2, 0x3810 ;  /* 0x0000381000027802 */ /* 0x000fe40000000f00 */
[----:B----45:R-:W-:Y:S05]  /*3800*/  CALL.REL.NOINC `($__internal_2_$__cuda_sm10x_tcgen05_guardrail_trap_unallocated_columns_being_dealloced) ;  /* 0x00000038009c7944 */ /* 0x030fea0003c00000 */
.L_x_66:
[----:B------:R-:W-:Y:S01]  /*3810*/  NOP ;  /* 0x0000000000007918 */ /* 0x000fe20000000000 */
[----:B---3--:R-:W-:Y:S05]  /*3820*/  EXIT ;  /* 0x000000000000794d */ /* 0x008fea0003800000 */
.L_x_48:
[----:B------:R-:W-:-:S09]  /*3830*/  UISETP.NE.OR UP2, UPT, UR8, 0x3, !UP2 ;  /* 0x000000030800788c */ /* 0x000fd2000d745670 */
[----:B------:R-:W-:Y:S05]  /*3840*/  BRA.U UP2, `(.L_x_67) ;  /* 0x0000000902c87547 */ /* 0x000fea000b800000 */
[----:B------:R-:W1:Y:S01]  /*3850*/  LDCU.64 UR6, c[0x0][0x888] ;  /* 0x00011100ff0677ac */ /* 0x000e620008000a00 */
[----:B------:R-:W2:Y:S01]  /*3860*/  LDC R0, c[0x0][0xb30] ;  /* 0x0002cc00ff007b82 */ /* 0x000ea20000000800 */
[----:B------:R-:W-:Y:S01]  /*3870*/  IMAD.MOV.U32 R30, RZ, RZ, 0x1 ;  /* 0x00000001ff1e7424 */ /* 0x000fe200078e00ff */
[----:B------:R-:W-:Y:S01]  /*3880*/  CS2R R28, SRZ ;  /* 0x00000000001c7805 */ /* 0x000fe2000001ff00 */
[----:B------:R-:W4:Y:S01]  /*3890*/  LDCU.64 UR4, c[0x0][0x890] ;  /* 0x00011200ff0477ac */ /* 0x000f220008000a00 */
[----:B------:R-:W-:Y:S01]  /*38a0*/  IMAD.MOV.U32 R25, RZ, RZ, 0x2000 ;  /* 0x00002000ff197424 */ /* 0x000fe200078e00ff */
[----:B------:R-:W-:-:S03]  /*38b0*/  UMOV UR8, 0x400 ;  /* 0x0000040000087882 */ /* 0x000fc60000000000 */
[----:B------:R-:W3:Y:S01]  /*38c0*/  LDC R19, c[0x0][0x370] ;  /* 0x0000dc00ff137b82 */ /* 0x000ee20000000800 */
[----:B------:R-:W-:-:S07]  /*38d0*/  UPLOP3.LUT UP1, UPT, UPT, UPT, UPT, 0x40, 0x4 ;  /* 0x000000000004789c */ /* 0x000fce0003f2e870 */
[----:B------:R-:W3:Y:S01]  /*38e0*/  LDC R2, c[0x0][0xb0c] ;  /* 0x0002c300ff027b82 */ /* 0x000ee20000000800 */
[----:B-1----:R-:W-:Y:S02]  /*38f0*/  UISETP.NE.U32.AND UP2, UPT, UR6, URZ, UPT ;  /* 0x000000ff0600728c */ /* 0x002fe4000bf45070 */
[----:B------:R-:W-:Y:S02]  /*3900*/  ULEA UR6, UR37, UR8, 0x18 ;  /* 0x0000000825067291 */ /* 0x000fe4000f8ec0ff */
[----:B------:R-:W-:Y:S02]  /*3910*/  UISETP.NE.AND.EX UP2, UPT, UR7, URZ, UPT, UP2 ;  /* 0x000000ff0700728c */ /* 0x000fe4000bf45320 */
[----:B------:R-:W-:Y:S01]  /*3920*/  UIADD3 UR7, UPT, UPT, UR6, 0x40, URZ ;  /* 0x0000004006077890 */ /* 0x000fe2000fffe0ff */
[----:B------:R-:W1:Y:S01]  /*3930*/  LDC R18, c[0x0][0xb20] ;  /* 0x0002c800ff127b82 */ /* 0x000e620000000800 */
[----:B----4-:R-:W-:Y:S01]  /*3940*/  UISETP.NE.U32.AND UP3, UPT, UR4, URZ, UPT ;  /* 0x000000ff0400728c */ /* 0x010fe2000bf65070 */
[----:B--2---:R-:W-:Y:S01]  /*3950*/  ISETP.NE.AND P1, PT, R0, 0x1, PT ;  /* 0x000000010000780c */ /* 0x004fe20003f25270 */
[----:B------:R-:W-:-:S02]  /*3960*/  UPRMT UR37, UR37, 0x654, UR7 ;  /* 0x0000065425257896 */ /* 0x000fc40008000007 */
[----:B------:R-:W-:-:S03]  /*3970*/  UISETP.NE.AND.EX UP3, UPT, UR5, URZ, UPT, UP3 ;  /* 0x000000ff0500728c */ /* 0x000fc6000bf65330 */
[----:B------:R-:W2:Y:S08]  /*3980*/  LDC.64 R32, c[0x0][0x348] ;  /* 0x0000d200ff207b82 */ /* 0x000eb00000000a00 */
[----:B------:R-:W4:Y:S08]  /*3990*/  LDC.64 R16, c[0x0][0xb10] ;  /* 0x0002c400ff107b82 */ /* 0x000f300000000a00 */
[----:B------:R-:W1:Y:S08]  /*39a0*/  LDC.64 R6, c[0x0][0xb18] ;  /* 0x0002c600ff067b82 */ /* 0x000e700000000a00 */
[----:B------:R-:W1:Y:S08]  /*39b0*/  LDC.64 R4, c[0x0][0xb28] ;  /* 0x0002ca00ff047b82 */ /* 0x000e700000000a00 */
[----:B---3--:R-:W1:Y:S02]  /*39c0*/  LDC R24, c[0x0][0x374] ;  /* 0x0000dd00ff187b82 */ /* 0x008e640000000800 */
.L_x_75:
[C---:B------:R-:W-:Y:S02]  /*39d0*/  LEA R0, R29.reuse, UR6, 0x3 ;  /* 0x000000061d007c11 */ /* 0x040fe4000f8e18ff */
[----:B------:R-:W-:Y:S02]  /*39e0*/  SHF.L.U32 R3, R28, 0x1f, RZ ;  /* 0x0000001f1c037819 */ /* 0x000fe400000006ff */
[----:B------:R-:W-:Y:S02]  /*39f0*/  LEA R20, R29, UR6, 0x4 ;  /* 0x000000061d147c11 */ /* 0x000fe4000f8e20ff */
[----:B---3--:R-:W3:Y:S02]  /*3a00*/  SYNCS.PHASECHK.TRANS64.TRYWAIT P0, [R0+URZ+0x60], R3 ;  /* 0x00006003000075a7 */ /* 0x008ee400080011ff */
[----:B---3--:R-:W-:Y:S05]  /*3a10*/  @!P0 BRA `(.L_x_68) ;  /* 0x00000034007c8947 */ /* 0x008fea0003800000 */
.L_x_122:
[----:B------:R-:W-:Y:S01]  /*3a20*/  ISETP.GE.AND P0, PT, R72, 0x1, PT ;  /* 0x000000014800780c */ /* 0x000fe20003f06270 */
[----:B------:R-:W1:Y:S01]  /*3a30*/  LDS.128 R20, [R20+0xf0] ;  /* 0x0000f00014147984 */ /* 0x000e620000000c00 */
[----:B------:R-:W-:Y:S01]  /*3a40*/  ISETP.NE.U32.AND P4, PT, RZ, UR4, PT ;  /* 0x00000004ff007c0c */ /* 0x000fe2000bf85070 */
[----:B---3--:R-:W-:Y:S01]  /*3a50*/  VIADD R0, R0, 0x70 ;  /* 0x0000007000007836 */ /* 0x008fe20000000000 */
[----:B------:R-:W-:Y:S02]  /*3a60*/  SHF.L.U32 R26, R30, 0x1f, RZ ;  /* 0x0000001f1e1a7819 */ /* 0x000fe400000006ff */
[----:B------:R-:W-:Y:S02]  /*3a70*/  ISETP.NE.AND.EX P4, PT, RZ, UR5, PT, P4 ;  /* 0x00000005ff007c0c */ /* 0x000fe4000bf85340 */
[----:B------:R-:W-:Y:S01]  /*3a80*/  PRMT R0, RZ, 0x654, R0 ;  /* 0x00000654ff007816 */ /* 0x000fe20000000000 */
[----:B------:R-:W-:Y:S01]  /*3a90*/  @!PT LDS RZ, [RZ] ;  /* 0x00000000fffff984 */ /* 0x000fe20000000800 */
[----:B------:R-:W-:Y:S01]  /*3aa0*/  @!PT LDS RZ, [RZ] ;  /* 0x00000000fffff984 */ /* 0x000fe20000000800 */
[----:B------:R-:W-:Y:S01]  /*3ab0*/  @!PT LDS RZ, [RZ] ;  /* 0x00000000fffff984 */ /* 0x000fe20000000800 */
[----:B------:R-:W-:Y:S01]  /*3ac0*/  @!PT LDS RZ, [RZ] ;  /* 0x00000000fffff984 */ /* 0x000fe20000000800 */
[----:B------:R3:W-:Y:S06]  /*3ad0*/  MEMBAR.ALL.CTA ;  /* 0x0000000000007992 */ /* 0x0007ec0000008000 */
[----:B---3--:R-:W3:Y:S02]  /*3ae0*/  FENCE.VIEW.ASYNC.S ;  /* 0x00000000000073c6 */ /* 0x008ee40000000000 */
[----:B---3--:R3:W-:Y:S01]  /*3af0*/  SYNCS.ARRIVE.TRANS64.RED.A1T0 RZ, [R0+URZ], RZ ;  /* 0x000000ff00ff79a7 */ /* 0x0087e200081004ff */
[----:B-1----:R-:W-:Y:S11]  /*3b00*/  LOP3.LUT P3, RZ, R22, 0x1, RZ, 0xc0, !PT ;  /* 0x0000000116ff7812 */ /* 0x002ff6000786c0ff */
[----:B------:R-:W-:Y:S02]  /*3b10*/  @!UPT UIADD3 URZ, UPT, UPT, URZ, URZ, URZ ;  /* 0x000000fffffff290 */ /* 0x000fe4000fffe0ff */
[----:B------:R-:W-:Y:S02]  /*3b20*/  @P3 MOV R13, R20 ;  /* 0x00000014000d3202 */ /* 0x000fe40000000f00 */
[----:B------:R-:W-:Y:S01]  /*3b30*/  @P3 LOP3.LUT R8, R21, 0xffff, RZ, 0xc0, !PT ;  /* 0x0000ffff15083812 */ /* 0x000fe200078ec0ff */
[----:B---3--:R-:W-:Y:S06]  /*3b40*/  @!P0 BRA `(.L_x_69) ;  /* 0x0000000000a48947 */ /* 0x008fec0003800000 */
[----:B------:R-:W-:Y:S01]  /*3b50*/  IMAD.HI.U32 R31, R24, R7, RZ ;  /* 0x00000007181f7227 */ /* 0x000fe200078e00ff */
[----:B------:R-:W-:Y:S02]  /*3b60*/  ISETP.NE.AND P0, PT, R6, 0x1, PT ;  /* 0x000000010600780c */ /* 0x000fe40003f05270 */
[----:B------:R-:W-:Y:S01]  /*3b70*/  ISETP.NE.AND P2, PT, R72, 0x1, PT ;  /* 0x000000014800780c */ /* 0x000fe20003f45270 */
[----:B----4-:R-:W-:Y:S01]  /*3b80*/  IMAD.HI.U32 R34, R19, R16, RZ ;  /* 0x0000001013227227 */ /* 0x010fe200078e00ff */
[----:B------:R-:W-:Y:S02]  /*3b90*/  SHF.R.U32.HI R31, RZ, R18, R31 ;  /* 0x00000012ff1f7219 */ /* 0x000fe4000001161f */
[----:B------:R-:W-:Y:S01]  /*3ba0*/  ISETP.NE.AND P5, PT, R2, 0x1, PT ;  /* 0x000000010200780c */ /* 0x000fe20003fa5270 */
[----:B------:R-:W-:Y:S01]  /*3bb0*/  IMAD.HI.U32 R36, R13, R16, RZ ;  /* 0x000000100d247227 */ /* 0x000fe200078e00ff */
[----:B------:R-:W-:Y:S02]  /*3bc0*/  SHF.R.U32.HI R34, RZ, R17, R34 ;  /* 0x00000011ff227219 */ /* 0x000fe40000011622 */
[----:B------:R-:W-:Y:S01]  /*3bd0*/  SEL R3, R24, R31, !P0 ;  /* 0x0000001f18037207 */ /* 0x000fe20004000000 */
[C---:B------:R-:W-:Y:S01]  /*3be0*/  IMAD.HI.U32 R31, R8.reuse, R7, RZ ;  /* 0x00000007081f7227 */ /* 0x040fe200078e00ff */
[----:B------:R-:W-:Y:S02]  /*3bf0*/  SEL R11, R19, R34, !P5 ;  /* 0x00000022130b7207 */ /* 0x000fe40006800000 */
[----:B------:R-:W-:Y:S01]  /*3c00*/  SHF.R.U32.HI R36, RZ, R17, R36 ;  /* 0x00000011ff247219 */ /* 0x000fe20000011624 */
[----:B------:R-:W-:Y:S01]  /*3c10*/  IMAD.HI.U32 R38, R3, R4, RZ ;  /* 0x0000000403267227 */ /* 0x000fe200078e00ff */
[----:B------:R-:W-:Y:S03]  /*3c20*/  SHF.R.U32.HI R31, RZ, R18, R31 ;  /* 0x00000012ff1f7219 */ /* 0x000fe6000001161f */
[----:B------:R-:W-:Y:S01]  /*3c30*/  IMAD.HI.U32 R34, R11, R4, RZ ;  /* 0x000000040b227227 */ /* 0x000fe200078e00ff */
[----:B------:R-:W-:Y:S02]  /*3c40*/  @P2 SHF.R.U32.HI R3, RZ, R5, R38 ;  /* 0x00000005ff032219 */ /* 0x000fe40000011626 */
[----:B------:R-:W-:Y:S02]  /*3c50*/  SEL R9, R8, R31, !P0 ;  /* 0x0000001f08097207 */ /* 0x000fe40004000000 */
[----:B------:R-:W-:Y:S01]  /*3c60*/  @P2 SHF.R.U32.HI R11, RZ, R5, R34 ;  /* 0x00000005ff0b2219 */ /* 0x000fe20000011622 */
[C---:B------:R-:W-:Y:S01]  /*3c70*/  IMAD R10, R72.reuse, R3, RZ ;  /* 0x00000003480a7224 */ /* 0x040fe200078e02ff */
[----:B------:R-:W-:Y:S01]  /*3c80*/  SEL R3, R13, R36, !P5 ;  /* 0x000000240d037207 */ /* 0x000fe20006800000 */
[C---:B------:R-:W-:Y:S03]  /*3c90*/  IMAD.HI.U32 R14, R9.reuse, R4, RZ ;  /* 0x00000004090e7227 */ /* 0x040fe600078e00ff */
[----:B------:R-:W-:Y:S01]  /*3ca0*/  ISETP.GE.AND P0, PT, R9, R10, PT ;  /* 0x0000000a0900720c */ /* 0x000fe20003f06270 */
[C---:B------:R-:W-:Y:S01]  /*3cb0*/  IMAD R12, R72.reuse, R11, RZ ;  /* 0x0000000b480c7224 */ /* 0x040fe200078e02ff */
[-C--:B------:R-:W-:Y:S04]  /*3cc0*/  SHF.R.U32.HI R14, RZ, R5.reuse, R14 ;  /* 0x00000005ff0e7219 */ /* 0x080fe8000001160e */
[----:B------:R-:W-:Y:S02]  /*3cd0*/  ISETP.GE.OR P0, PT, R3, R12, P0 ;  /* 0x0000000c0300720c */ /* 0x000fe40000706670 */
[----:B------:R-:W-:Y:S05]  /*3ce0*/  SEL R15, R9, R14, !P2 ;  /* 0x0000000e090f7207 */ /* 0x000fea0005000000 */
[----:B------:R-:W-:Y:S04]  /*3cf0*/  IMAD.MOV R14, RZ, RZ, -R15 ;  /* 0x000000ffff0e7224 */ /* 0x000fe800078e0a0f */
[----:B------:R-:W-:Y:S02]  /*3d00*/  IMAD R14, R72, R14, R9 ;  /* 0x0000000e480e7224 */ /* 0x000fe400078e0209 */
[C---:B------:R-:W-:Y:S05]  /*3d10*/  @!P0 IMAD.HI.U32 R10, R3.reuse, R4, RZ ;  /* 0x00000004030a8227 */ /* 0x040fea00078e00ff */
[----:B------:R-:W-:Y:S04]  /*3d20*/  @!P0 SHF.R.U32.HI R10, RZ, R5, R10 ;  /* 0x00000005ff0a8219 */ /* 0x000fe8000001160a */
[----:B------:R-:W-:Y:S01]  /*3d30*/  @!P0 SEL R0, R3, R10, !P2 ;  /* 0x0000000a03008207 */ /* 0x000fe20005000000 */
[----:B------:R-:W-:Y:S03]  /*3d40*/  IMAD.MOV R10, RZ, RZ, -R3 ;  /* 0x000000ffff0a7224 */ /* 0x000fe600078e0a03 */
[----:B------:R-:W-:Y:S01]  /*3d50*/  @!P0 IADD3 R15, PT, PT, R15, -R0, RZ ;  /* 0x800000000f0f8210 */ /* 0x000fe20007ffe0ff */
[----:B------:R-:W-:Y:S01]  /*3d60*/  @!P0 IMAD R0, R11, R14, R0 ;  /* 0x0000000e0b008224 */ /* 0x000fe200078e0200 */
[----:B------:R-:W-:Y:S01]  /*3d70*/  IADD3 R11, PT, PT, -R9, RZ, RZ ;  /* 0x000000ff090b7210 */ /* 0x000fe20007ffe1ff */
[----:B------:R-:W-:Y:S02]  /*3d80*/  IMAD R13, R2, R10, R13 ;  /* 0x0000000a020d7224 */ /* 0x000fe400078e020d */
[----:B------:R-:W-:Y:S02]  /*3d90*/  @!P0 IMAD R9, R15, R72, R3 ;  /* 0x000000480f098224 */ /* 0x000fe400078e0203 */
[----:B------:R-:W-:Y:S02]  /*3da0*/  @!P0 IMAD.MOV.U32 R3, RZ, RZ, R0 ;  /* 0x000000ffff038224 */ /* 0x000fe400078e0000 */
[----:B------:R-:W-:Y:S02]  /*3db0*/  IMAD R8, R6, R11, R8 ;  /* 0x0000000b06087224 */ /* 0x000fe400078e0208 */
[----:B------:R-:W-:Y:S02]  /*3dc0*/  IMAD R13, R3, R2, R13 ;  /* 0x00000002030d7224 */ /* 0x000fe400078e020d */
[----:B------:R-:W-:Y:S02]  /*3dd0*/  IMAD R8, R9, R6, R8 ;  /* 0x0000000609087224 */ /* 0x000fe400078e0208 */
.L_x_69:
[----:B------:R-:W-:Y:S05]  /*3de0*/  BRA.U UP1, `(.L_x_70) ;  /* 0x0000000101107547 */ /* 0x000fea000b800000 */
[----:B------:R-:W-:Y:S04]  /*3df0*/  MOV R0, UR13 ;  /* 0x0000000d00007c02 */ /* 0x000fe80008000f00 */
[----:B------:R-:W-:Y:S04]  /*3e00*/  SHF.L.U32 R3, R0, 0x1f, RZ ;  /* 0x0000001f00037819 */ /* 0x000fe800000006ff */
[----:B------:R-:W1:Y:S02]  /*3e10*/  SYNCS.PHASECHK.TRANS64.TRYWAIT P0, [UR6+0x58], R3 ;  /* 0x00005803ff0075a7 */ /* 0x000e640008001106 */
[----:B-1----:R-:W-:Y:S05]  /*3e20*/  @!P0 BRA `(.L_x_71) ;  /* 0x00000030008c8947 */ /* 0x002fea0003800000 */
.L_x_70:
[----:B------:R-:W-:Y:S05]  /*3e30*/  BRA.U !UP3, `(.L_x_72) ;  /* 0x000000010b347547 */ /* 0x000fea000b800000 */
[----:B------:R-:W-:Y:S01]  /*3e40*/  UPLOP3.LUT UP0, UPT, UPT, UPT, UP2, 0x80, 0x8 ;  /* 0x000000000008789c */ /* 0x000fe20003f0f020 */
[----:B-1----:R-:W-:Y:S02]  /*3e50*/  HFMA2 R0, -RZ, RZ, 0, 5.9604644775390625e-08 ;  /* 0x00000001ff007431 */ /* 0x002fe400000001ff */
[----:B------:R-:W-:Y:S03]  /*3e60*/  IMAD.MOV.U32 R168, RZ, RZ, 0x1 ;  /* 0x00000001ffa87424 */ /* 0x000fe600078e00ff */
[----:B------:R-:W-:Y:S05]  /*3e70*/  PLOP3.LUT P0, PT, PT, PT, UP0, 0x80, 0x8 ;  /* 0x000000000008781c */ /* 0x000fea0003f0f008 */
[----:B------:R-:W1:Y:S01]  /*3e80*/  @UP0 LDCU.64 UR8, c[0x0][0x888] ;  /* 0x00011100ff0807ac */ /* 0x000e620008000a00 */
[----:B------:R-:W-:Y:S07]  /*3e90*/  @UP0 UIMAD UR7, UR36, UR4, URZ ;  /* 0x00000004240702a4 */ /* 0x000fee000f8e02ff */
[----:B------:R-:W-:Y:S01]  /*3ea0*/  @!P0 PRMT R168, R0, 0x7610, R168 ;  /* 0x0000761000a88816 */ /* 0x000fe200000000a8 */
[----:B-1----:R-:W-:Y:S03]  /*3eb0*/  @UP0 UIMAD.WIDE UR8, UR7, 0x4, UR8 ;  /* 0x00000004070808a5 */ /* 0x002fe6000f8e0208 */
[----:B------:R-:W1:Y:S03]  /*3ec0*/  @!UP0 LDCU UR7, c[0x0][0x880] ;  /* 0x00011000ff0787ac */ /* 0x000e660008000800 */
[----:B------:R-:W-:Y:S01]  /*3ed0*/  IMAD.U32 R10, RZ, RZ, UR8 ;  /* 0x00000008ff0a7e24 */ /* 0x000fe2000f8e00ff */
[----:B------:R-:W-:Y:S05]  /*3ee0*/  MOV R11, UR9 ;  /* 0x00000009000b7c02 */ /* 0x000fea0008000f00 */
[----:B-----5:R3:W5:Y:S02]  /*3ef0*/  @P0 LDG.E R80, desc[UR40][R10.64] ;  /* 0x000000280a500981 */ /* 0x020764000c1e1900 */
[----:B-1-3--:R-:W-:Y:S07]  /*3f00*/  @!P0 IMAD.U32 R80, RZ, RZ, UR7 ;  /* 0x00000007ff508e24 */ /* 0x00afee000f8e00ff */
.L_x_72:
[----:B-----5:R-:W-:Y:S01]  /*3f10*/  @!P4 ISETP.EQ.AND P5, PT, R80, RZ, PT ;  /* 0x000000ff5000c20c */ /* 0x020fe20003fa2270 */
[----:B------:R-:W-:Y:S01]  /*3f20*/  @!UPT UIADD3 URZ, UPT, UPT, URZ, URZ, URZ ;  /* 0x000000fffffff290 */ /* 0x000fe2000fffe0ff */
[----:B------:R-:W-:Y:S11]  /*3f30*/  @!P4 BRA `(.L_x_73) ;  /* 0x000000000014c947 */ /* 0x000ff60003800000 */
[----:B------:R-:W-:Y:S02]  /*3f40*/  LOP3.LUT P0, RZ, R168, 0xff, RZ, 0xc0, !PT ;  /* 0x000000ffa8ff7812 */ /* 0x000fe4000780c0ff */
[----:B------:R-:W-:Y:S04]  /*3f50*/  PLOP3.LUT P5, PT, PT, PT, UP0, 0x80, 0x8 ;  /* 0x000000000008781c */ /* 0x000fe80003faf008 */
[----:B------:R-:W-:Y:S07]  /*3f60*/  PLOP3.LUT P5, PT, P5, PT, PT, 0x8, 0x80 ;  /* 0x000000000080781c */ /* 0x000fee0002fae170 */
[----:B------:R-:W-:Y:S11]  /*3f70*/  @P0 ISETP.EQ.AND P5, PT, R80, RZ, PT ;  /* 0x000000ff5000020c */ /* 0x000ff60003fa2270 */
[----:B------:R-:W-:Y:S02]  /*3f80*/  @!UPT UIADD3 URZ, UPT, UPT, URZ, URZ, URZ ;  /* 0x000000fffffff290 */ /* 0x000fe4000fffe0ff */
.L_x_73:
[----:B------:R-:W3:Y:S01]  /*3f90*/  SYNCS.PHASECHK.TRANS64.TRYWAIT P4, [UR6+0x48], R26 ;  /* 0x0000481aff0075a7 */ /* 0x000ee20008081106 */
[----:B------:R-:W-:Y:S01]  /*3fa0*/  @P3 SHF.R.U32.HI R27, RZ, 0x10, R21 ;  /* 0x00000010ff1b3819 */ /* 0x000fe20000011615 */
[----:B------:R-:W-:Y:S01]  /*3fb0*/  VIADD R29, R29, 0x1 ;  /* 0x000000011d1d7836 */ /* 0x000fe20000000000 */
[----:B------:R-:W5:Y:S08]  /*3fc0*/  LDC.64 R14, c[0x0][0xb10] ;  /* 0x0002c400ff0e7b82 */ /* 0x000f700000000a00 */
[----:B------:R-:W2:Y:S08]  /*3fd0*/  LDC.64 R10, c[0x0][0xb18] ;  /* 0x0002c600ff0a7b82 */ /* 0x000eb00000000a00 */
[----:B-1----:R-:W1:Y:S08]  /*3fe0*/  @!P1 LDC R0, c[0x0][0xb20] ;  /* 0x0002c800ff009b82 */ /* 0x002e700000000800 */
[----:B------:R-:W4:Y:S01]  /*3ff0*/  @!P1 LDC R3, c[0x0][0xb0c] ;  /* 0x0002c300ff039b82 */ /* 0x000f220000000800 */
[----:B-----5:R-:W-:Y:S05]  /*4000*/  @!P1 IMAD.HI.U32 R14, R13, R14, RZ ;  /* 0x0000000e0d0e9227 */ /* 0x020fea00078e00ff */
[----:B------:R-:W-:Y:S01]  /*4010*/  @!P1 SHF.R.U32.HI R14, RZ, R15, R14 ;  /* 0x0000000fff0e9219 */ /* 0x000fe2000001160e */
[----:B--2---:R-:W-:Y:S01]  /*4020*/  @!P1 IMAD.HI.U32 R11, R8, R11, RZ ;  /* 0x0000000b080b9227 */ /* 0x004fe200078e00ff */
[----:B------:R-:W-:Y:S04]  /*4030*/  @!P1 ISETP.NE.AND P0, PT, R10, 0x1, PT ;  /* 0x000000010a00980c */ /* 0x000fe80003f05270 */
[----:B-1----:R-:W-:Y:S02]  /*4040*/  @!P1 SHF.R.U32.HI R9, RZ, R0, R11 ;  /* 0x00000000ff099219 */ /* 0x002fe4000001160b */
[----:B----4-:R-:W-:Y:S02]  /*4050*/  @!P1 ISETP.NE.AND P2, PT, R3, 0x1, PT ;  /* 0x000000010300980c */ /* 0x010fe40003f45270 */
[----:B------:R-:W-:Y:S02]  /*4060*/  @!P1 SEL R9, R8, R9, !P0 ;  /* 0x0000000908099207 */ /* 0x000fe40004000000 */
[----:B------:R-:W-:Y:S02]  /*4070*/  ELECT P0, URZ, PT ;  /* 0x0000000000ff782f */ /* 0x000fe40003800000 */
[----:B------:R-:W-:Y:S05]  /*4080*/  @!P1 SEL R14, R13, R14, !P2 ;  /* 0x0000000e0d0e9207 */ /* 0x000fea0005000000 */
[----:B------:R-:W-:Y:S02]  /*4090*/  @!P1 IMAD.IADD R0, R9, 0x1, -R14 ;  /* 0x0000000109009824 */ /* 0x000fe400078e0a0e */
[----:B------:R-:W-:Y:S02]  /*40a0*/  @!P1 IMAD.IADD R9, R14, 0x1, -R9 ;  /* 0x000000010e099824 */ /* 0x000fe400078e0a09 */
[----:B------:R-:W-:Y:S02]  /*40b0*/  @!P1 IMAD R13, R0, R3, R13 ;  /* 0x00000003000d9224 */ /* 0x000fe400078e020d */
[----:B------:R-:W-:Y:S01]  /*40c0*/  @!P1 IMAD R8, R9, R10, R8 ;  /* 0x0000000a09089224 */ /* 0x000fe200078e0208 */
[----:B---3--:R-:W-:Y:S06]  /*40d0*/  @!P4 BRA `(.L_x_74) ;  /* 0x0000002c00f8c947 */ /* 0x008fec0003800000 */
.L_x_125:
[----:B------:R-:W-:Y:S01]  /*40e0*/  PLOP3.LUT P5, PT, P5, P0, PT, 0xf2, 0x2f ;  /* 0x00000000002f781c */ /* 0x000fe20002fa1e72 */
[----:B------:R-:W-:Y:S01]  /*40f0*/  UMOV UR14, 0x0 ;  /* 0x00000000000e7882 */ /* 0x000fe20000000000 */
[----:B------:R-:W-:Y:S01]  /*4100*/  LOP3.LUT R30, R30, 0x1, RZ, 0x3c, !PT ;  /* 0x000000011e1e7812 */ /* 0x000fe200078e3cff */
[----:B------:R-:W-:Y:S01]  /*4110*/  UMOV UR15, 0x10000000 ;  /* 0x10000000000f7882 */ /* 0x000fe20000000000 */
[----:B------:R-:W-:Y:S01]  /*4120*/  UMOV UR12, UR36 ;  /* 0x00000024000c7c82 */ /* 0x000fe20008000000 */
[----:B------:R-:W-:Y:S08]  /*4130*/  @P3 R2UR UR36, R27 ;  /* 0x000000001b2432ca */ /* 0x000ff000000e0000 */
[----:B-1----:R-:W-:Y:S01]  /*4140*/  @!P5 IADD3 R3, P0, PT, R32, 0x580, RZ ;  /* 0x000005802003d810 */ /* 0x002fe20007f1e0ff */
[----:B------:R-:W-:Y:S01]  /*4150*/  @!P5 IMAD.SHL.U32 R165, R165, 0x40, RZ ;  /* 0x00000040a5a5d824 */ /* 0x000fe200078e00ff */
[----:B------:R-:W-:Y:S01]  /*4160*/  VOTEU.ALL UP1, P5 ;  /* 0x0000000000ff7886 */ /* 0x000fe20002820000 */
[----:B------:R-:W-:Y:S01]  /*4170*/  @!P5 IMAD.SHL.U32 R167, R167, 0x80, RZ ;  /* 0x00000080a7a7d824 */ /* 0x000fe200078e00ff */
[----:B------:R-:W-:Y:S01]  /*4180*/  @!P5 R2UR UR8, R3 ;  /* 0x000000000308d2ca */ /* 0x000fe200000e0000 */
[----:B------:R-:W-:Y:S01]  /*4190*/  @!P5 IMAD.X R0, RZ, RZ, R33, P0 ;  /* 0x000000ffff00d224 */ /* 0x000fe200000e0621 */
[----:B------:R-:W-:Y:S01]  /*41a0*/  @!P5 R2UR UR10, R165 ;  /* 0x00000000a50ad2ca */ /* 0x000fe200000e0000 */
[----:B------:R-:W-:Y:S01]  /*41b0*/  @!UP1 UIADD3 UR9, UPT, UPT, UR6, 0x40, URZ ;  /* 0x0000004006099890 */ /* 0x000fe2000fffe0ff */
[----:B------:R-:W-:Y:S01]  /*41c0*/  @!P5 R2UR UR11, R167 ;  /* 0x00000000a70bd2ca */ /* 0x000fe200000e0000 */
[----:B------:R-:W-:Y:S01]  /*41d0*/  IMAD.IADD R165, R8, 0x1, R164 ;  /* 0x0000000108a57824 */ /* 0x000fe200078e02a4 */
[----:B------:R-:W-:Y:S01]  /*41e0*/  @!P5 R2UR UR7, R0 ;  /* 0x000000000007d2ca */ /* 0x000fe200000e0000 */
[----:B------:R-:W-:Y:S01]  /*41f0*/  IMAD.IADD R167, R13, 0x1, R166 ;  /* 0x000000010da77824 */ /* 0x000fe200078e02a6 */
[C---:B------:R-:W-:Y:S04]  /*4200*/  ISETP.NE.AND P0, PT, R29.reuse, 0x2, PT ;  /* 0x000000021d00780c */ /* 0x040fe80003f05270 */
[----:B------:R-:W-:Y:S01]  /*4210*/  SEL R3, RZ, 0x1, P0 ;  /* 0x00000001ff037807 */ /* 0x000fe20000000000 */
[----:B------:R-:W-:Y:S01]  /*4220*/  IMAD.U32 R10, RZ, RZ, UR8 ;  /* 0x00000008ff0a7e24 */ /* 0x000fe2000f8e00ff */
[----:B------:R-:W-:Y:S01]  /*4230*/  @!UP1 UIADD3 UR8, UPT, UPT, UR6, 0x200, URZ ;  /* 0x0000020006089890 */ /* 0x000fe2000fffe0ff */
[----:B------:R-:W-:Y:S01]  /*4240*/  SEL R29, R29, RZ, P0 ;  /* 0x000000ff1d1d7207 */ /* 0x000fe20000000000 */
[----:B------:R-:W-:Y:S01]  /*4250*/  VOTEU.ALL UP1, P5 ;  /* 0x0000000000ff7886 */ /* 0x000fe20002820000 */
[----:B------:R-:W-:Y:S02]  /*4260*/  LOP3.LUT R28, R28, R3, RZ, 0x3c, !PT ;  /* 0x000000031c1c7212 */ /* 0x000fe400078e3cff */
[----:B------:R-:W-:Y:S01]  /*4270*/  IMAD.U32 R11, RZ, RZ, UR7 ;  /* 0x00000007ff0b7e24 */ /* 0x000fe2000f8e00ff */
[----:B------:R-:W-:Y:S04]  /*4280*/  @!P5 R2UR UR16, R10 ;  /* 0x000000000a10d2ca */ /* 0x000fe800000e0000 */
[----:B------:R-:W-:Y:S11]  /*4290*/  @!P5 R2UR UR17, R11 ;  /* 0x000000000b11d2ca */ /* 0x000ff600000e0000 */
[----:B------:R-:W-:Y:S02]  /*42a0*/  @!UPT UIADD3 URZ, UPT, UPT, URZ, URZ, URZ ;  /* 0x000000fffffff290 */ /* 0x000fe4000fffe0ff */
[----:B------:R3:W-:Y:S01]  /*42b0*/  @!UP1 UTMALDG.3D [UR8], [UR16], desc[UR14] ;  /* 0x00000e08100095b4 */ /* 0x0007e20008011000 */
[----:B------:R3:W-:Y:S01]  /*42c0*/  @!P5 SYNCS.ARRIVE.TRANS64.RED.A0TR RZ, [UR6+0x40], R25 ;  /* 0x00004019ffffd9a7 */ /* 0x0007e20008300406 */
[----:B------:R-:W-:Y:S01]  /*42d0*/  UPLOP3.LUT UP1, UPT, UPT, UPT, UPT, 0x80, 0x8 ;  /* 0x000000000008789c */ /* 0x000fe20003f2f070 */
[----:B------:R-:W-:Y:S01]  /*42e0*/  SYNCS.ARRIVE.TRANS64.RED.A1T0 RZ, [UR37], RZ ;  /* 0x000000ffffff79a7 */ /* 0x000fe20008100425 */
[----:B------:R-:W-:Y:S09]  /*42f0*/  @P3 BRA `(.L_x_75) ;  /* 0xfffffff400b43947 */ /* 0x000ff2000383ffff */
[----:B------:R-:W-:Y:S07]  /*4300*/  MOV R0, UR6 ;  /* 0x0000000600007c02 */ /* 0x000fee0008000f00 */
.L_x_76:
[----:B-1----:R-:W-:-:S04]  /*4310*/  SHF.L.U32 R3, R30, 0x1f, RZ ;  /* 0x0000001f1e037819 */ /* 0x002fc800000006ff */
[----:B------:R1:W2:Y:S03]  /*4320*/  SYNCS.PHASECHK.TRANS64.TRYWAIT P0, [R0+URZ+0x48], R3 ;  /* 0x00004803000075a7 */ /* 0x0002a600080011ff */
[----:B--2---:R-:W-:Y:S05]  /*4330*/  @!P0 NANOSLEEP.SYNCS 0x989680 ;  /* 0x009896800000895d */ /* 0x004fea0003900000 */
[----:B------:R-:W2:Y:S02]  /*4340*/  @!P0 SYNCS.PHASECHK.TRANS64 P0, [R0+URZ+0x48], R3 ;  /* 0x00004803000085a7 */ /* 0x000ea400080010ff */
[----:B--23--:R-:W-:Y:S05]  /*4350*/  @P0 EXIT ;  /* 0x000000000000094d */ /* 0x00cfea0003800000 */
[----:B------:R-:W-:Y:S05]  /*4360*/  BRA `(.L_x_76) ;  /* 0xfffffffc00e87947 */ /* 0x000fea000383ffff */
.L_x_67:
[----:B------:R-:W-:-:S06]  /*4370*/  UISETP.GE.AND UP1, UPT, UR8, 0x4, UPT ;  /* 0x000000040800788c */ /* 0x000fcc000bf26270 */
[----:B------:R-:W-:-:S13]  /*4380*/  PLOP3.LUT P0, PT, PT, PT, UP1, 0x80, 0x8 ;  /* 0x000000000008781c */ /* 0x000fda0003f0f018 */
[----:B------:R-:W-:Y:S05]  /*4390*/  @!P0 EXIT ;  /* 0x000000000000894d */ /* 0x000fea0003800000 */
[----:B------:R-:W-:Y:S01]  /*43a0*/  BAR.SYNC.DEFER_BLOCKING 0x6, 0xa0 ;  /* 0x0182800000007b1d */ /* 0x000fe20000010000 */
[C---:B------:R-:W-:Y:S01]  /*43b0*/  IMAD.SHL.U32 R180, R176.reuse, 0x40, RZ ;  /* 0x00000040b0b47824 */ /* 0x040fe200078e00ff */
[C---:B------:R-:W-:Y:S01]  /*43c0*/  R2P PR, R176.reuse, 0x6 ;  /* 0x00000006b0007804 */ /* 0x040fe20000000000 */
[C---:B------:R-:W-:Y:S01]  /*43d0*/  IMAD.SHL.U32 R2, R176.reuse, 0x8, RZ ;  /* 0x00000008b0027824 */ /* 0x040fe200078e00ff */
[----:B------:R-:W-:Y:S01]  /*43e0*/  SHF.L.U32 R79, R176, 0x10, RZ ;  /* 0x00000010b04f7819 */ /* 0x000fe200000006ff */
[----:B------:R-:W-:Y:S01]  /*43f0*/  IMAD.MOV.U32 R179, RZ, RZ, 0x10 ;  /* 0x00000010ffb37424 */ /* 0x000fe200078e00ff */
[----:B------:R-:W-:Y:S01]  /*4400*/  UMOV UR43, 0x400 ;  /* 0x00000400002b7882 */ /* 0x000fe20000000000 */
[----:B------:R-:W-:Y:S01]  /*4410*/  LOP3.LUT R3, R180, 0x180, RZ, 0xc0, !PT ;  /* 0x00000180b4037812 */ /* 0x000fe200078ec0ff */
[----:B------:R-:W-:Y:S01]  /*4420*/  ULEA UR43, UR37, UR43, 0x18 ;  /* 0x0000002b252b7291 */ /* 0x000fe2000f8ec0ff */
[----:B------:R-:W1:Y:S01]  /*4430*/  LDC R171, c[0x0][0x370] ;  /* 0x0000dc00ffab7b82 */ /* 0x000e620000000800 */
[----:B------:R-:W-:Y:S01]  /*4440*/  SEL R179, R179, 0xfffffff0, !P1 ;  /* 0xfffffff0b3b37807 */ /* 0x000fe20004800000 */
[----:B------:R-:W-:Y:S01]  /*4450*/  HFMA2 R183, -RZ, RZ, 0, 0 ;  /* 0x00000000ffb77431 */ /* 0x000fe200000001ff */
[----:B------:R-:W-:Y:S01]  /*4460*/  LOP3.LUT R3, R3, 0x30, R2, 0xf8, !PT ;  /* 0x0000003003037812 */ /* 0x000fe200078ef802 */
[----:B------:R-:W-:Y:S01]  /*4470*/  UIADD3 UR4, UPT, UPT, UR43, 0x2200, URZ ;  /* 0x000022002b047890 */ /* 0x000fe2000fffe0ff */
[----:B------:R-:W-:Y:S01]  /*4480*/  LOP3.LUT R79, R79, 0x600000, RZ, 0xc0, !PT ;  /* 0x006000004f4f7812 */ /* 0x000fe200078ec0ff */
[----:B------:R-:W-:Y:S01]  /*4490*/  IMAD.MOV.U32 R76, RZ, RZ, RZ ;  /* 0x000000ffff4c7224 */ /* 0x000fe200078e00ff */
[----:B------:R-:W-:Y:S01]  /*44a0*/  LOP3.LUT R180, R3, 0x1e40, R180, 0xf8, !PT ;  /* 0x00001e4003b47812 */ /* 0x000fe200078ef8b4 */
[----:B------:R-:W2:Y:S01]  /*44b0*/  LDC R74, c[0x0][0xb0c] ;  /* 0x0002c300ff4a7b82 */ /* 0x000ea20000000800 */
[----:B------:R-:W-:Y:S01]  /*44c0*/  IMAD.MOV.U32 R3, RZ, RZ, 0x20 ;  /* 0x00000020ff037424 */ /* 0x000fe200078e00ff */
[----:B------:R-:W-:Y:S01]  /*44d0*/  CS2R R184, SRZ ;  /* 0x0000000000b87805 */ /* 0x000fe2000001ff00 */
[----:B------:R-:W-:Y:S01]  /*44e0*/  IMAD.MOV.U32 R188, RZ, RZ, RZ ;  /* 0x000000ffffbc7224 */ /* 0x000fe200078e00ff */
[----:B------:R-:W4:Y:S01]  /*44f0*/  LDCU.64 UR46, c[0x0][0x348] ;  /* 0x00006900ff2e77ac */ /* 0x000f220008000a00 */
[----:B------:R-:W-:Y:S01]  /*4500*/  VIADD R2, R180, UR43 ;  /* 0x0000002bb4027c36 */ /* 0x000fe20008000000 */
[----:B------:R-:W-:Y:S01]  /*4510*/  SEL R3, R3, 0xffffffe0, !P2 ;  /* 0xffffffe003037807 */ /* 0x000fe20005000000 */
[----:B------:R-:W3:Y:S01]  /*4520*/  LDS R0, [UR43+0x110] ;  /* 0x0001102bff007984 */ /* 0x000ee20008000800 */
[----:B------:R-:W1:Y:S01]  /*4530*/  LDC R169, c[0x0][0xb20] ;  /* 0x0002c800ffa97b82 */ /* 0x000e620000000800 */
[----:B------:R-:W-:Y:S01]  /*4540*/  IMAD.U32 R186, RZ, RZ, UR4 ;  /* 0x00000004ffba7e24 */ /* 0x000fe2000f8e00ff */
[----:B------:R-:W-:Y:S01]  /*4550*/  SHF.R.U32.HI R4, RZ, 0x4, R3 ;  /* 0x00000004ff047819 */ /* 0x000fe20000011603 */
[--C-:B------:R-:W-:Y:S01]  /*4560*/  IMAD.IADD R178, R3, 0x1, R2.reuse ;  /* 0x0000000103b27824 */ /* 0x100fe200078e0202 */
[----:B------:R-:W1:Y:S02]  /*4570*/  LDCU.64 UR38, c[0x0][0x888] ;  /* 0x00011100ff2677ac */ /* 0x000e640008000a00 */
[C---:B------:R-:W-:Y:S01]  /*4580*/  LEA.HI R177, R179.reuse, R4, RZ, 0x1c ;  /* 0x00000004b3b17211 */ /* 0x040fe200078fe0ff */
[----:B------:R-:W-:Y:S01]  /*4590*/  IMAD.IADD R179, R179, 0x1, R2 ;  /* 0x00000001b3b37824 */ /* 0x000fe200078e0202 */
[----:B------:R-:W1:Y:S01]  /*45a0*/  LDC R73, c[0x0][0xb30] ;  /* 0x0002cc00ff497b82 */ /* 0x000e620000000800 */
[----:B------:R-:W-:Y:S01]  /*45b0*/  UIADD3 UR42, UPT, UPT, UR43, 0x200, URZ ;  /* 0x000002002b2a7890 */ /* 0x000fe2000fffe0ff */
[----:B------:R-:W-:-:S06]  /*45c0*/  LEA R177, R177, R2, 0x4 ;  /* 0x00000002b1b17211 */ /* 0x000fcc00078e20ff */
[----:B------:R-:W1:Y:S08]  /*45d0*/  LDC.64 R158, c[0x0][0xb10] ;  /* 0x0002c400ff9e7b82 */ /* 0x000e700000000a00 */
[----:B------:R-:W1:Y:S08]  /*45e0*/  LDC.64 R70, c[0x0][0xb18] ;  /* 0x0002c600ff467b82 */ /* 0x000e700000000a00 */
[----:B------:R-:W1:Y:S01]  /*45f0*/  LDC.64 R154, c[0x0][0x888] ;  /* 0x00022200ff9a7b82 */ /* 0x000e620000000a00 */
[----:B---3--:R-:W-:-:S07]  /*4600*/  IMAD.IADD R79, R0, 0x1, R79 ;  /* 0x00000001004f7824 */ /* 0x008fce00078e024f */
[----:B------:R-:W3:Y:S08]  /*4610*/  LDC.64 R68, c[0x0][0xb28] ;  /* 0x0002ca00ff447b82 */ /* 0x000ef00000000a00 */
[----:B------:R-:W1:Y:S08]  /*4620*/  LDC.64 R156, c[0x0][0x890] ;  /* 0x00022400ff9c7b82 */ /* 0x000e700000000a00 */
[----:B------:R-:W1:Y:S08]  /*4630*/  LDC.64 R152, c[0x0][0x8b0] ;  /* 0x00022c00ff987b82 */ /* 0x000e700000000a00 */
[----:B------:R-:W1:Y:S08]  /*4640*/  LDC.64 R146, c[0x0][0x8a8] ;  /* 0x00022a00ff927b82 */ /* 0x000e700000000a00 */
[----:B--2-4-:R-:W1:Y:S02]  /*4650*/  LDC R170, c[0x0][0x374] ;  /* 0x0000dd00ffaa7b82 */ /* 0x014e640000000800 */
.L_x_94:
[----:B------:R-:W-:Y:S02]  /*4660*/  LEA R0, R188, UR43, 0x3 ;  /* 0x0000002bbc007c11 */ /* 0x000fe4000f8e18ff */
[----:B------:R-:W-:Y:S02]  /*4670*/  SHF.L.U32 R3, R184, 0x1f, RZ ;  /* 0x0000001fb8037819 */ /* 0x000fe400000006ff */
[----:B------:R-:W-:Y:S02]  /*4680*/  LEA R16, R188, UR43, 0x4 ;  /* 0x0000002bbc107c11 */ /* 0x000fe4000f8e20ff */
[----:B--2---:R-:W2:Y:S02]  /*4690*/  SYNCS.PHASECHK.TRANS64.TRYWAIT P0, [R0+URZ+0x60], R3 ;  /* 0x00006003000075a7 */ /* 0x004ea400080011ff */
[----:B-12---:R-:W-:Y:S05]  /*46a0*/  @!P0 BRA `(.L_x_77) ;  /* 0x00000028009c8947 */ /* 0x006fea0003800000 */
.L_x_126:
[----:B------:R-:W4:Y:S01]  /*46b0*/  LDC.64 R12, c[0x0][0xb10] ;  /* 0x0002c400ff0c7b82 */ /* 0x000f220000000a00 */
[----:B------:R-:W3:Y:S01]  /*46c0*/  LDS.128 R16, [R16+0xf0] ;  /* 0x0000f00010107984 */ /* 0x000ee20000000c00 */
[----:B-1----:R-:W-:Y:S01]  /*46d0*/  ISETP.NE.AND P1, PT, R73, 0x1, PT ;  /* 0x000000014900780c */ /* 0x002fe20003f25270 */
[----:B--2---:R-:W-:Y:S01]  /*46e0*/  VIADD R0, R0, 0x70 ;  /* 0x0000007000007836 */ /* 0x004fe20000000000 */
[----:B------:R-:W-:Y:S04]  /*46f0*/  ISETP.GE.AND P0, PT, R72, 0x1, PT ;  /* 0x000000014800780c */ /* 0x000fe80003f06270 */
[----:B------:R-:W1:Y:S01]  /*4700*/  LDC.64 R10, c[0x0][0xb18] ;  /* 0x0002c600ff0a7b82 */ /* 0x000e620000000a00 */
[----:B------:R-:W-:Y:S01]  /*4710*/  PRMT R0, RZ, 0x654, R0 ;  /* 0x00000654ff007816 */ /* 0x000fe20000000000 */
[----:B------:R-:W-:Y:S01]  /*4720*/  @!PT LDS RZ, [RZ] ;  /* 0x00000000fffff984 */ /* 0x000fe20000000800 */
[----:B------:R-:W-:Y:S01]  /*4730*/  @!PT LDS RZ, [RZ] ;  /* 0x00000000fffff984 */ /* 0x000fe20000000800 */
[----:B------:R-:W-:Y:S01]  /*4740*/  @!PT LDS RZ, [RZ] ;  /* 0x00000000fffff984 */ /* 0x000fe20000000800 */
[----:B------:R-:W-:Y:S01]  /*4750*/  @!PT LDS RZ, [RZ] ;  /* 0x00000000fffff984 */ /* 0x000fe20000000800 */
[----:B------:R2:W-:Y:S06]  /*4760*/  MEMBAR.ALL.CTA ;  /* 0x0000000000007992 */ /* 0x0005ec0000008000 */
[----:B--2---:R-:W2:Y:S01]  /*4770*/  FENCE.VIEW.ASYNC.S ;  /* 0x00000000000073c6 */ /* 0x004ea20000000000 */
[----:B------:R-:W1:Y:S08]  /*4780*/  @!P1 LDC R14, c[0x0][0xb20] ;  /* 0x0002c800ff0e9b82 */ /* 0x000e700000000800 */
[----:B------:R-:W1:Y:S01]  /*4790*/  @!P1 LDC R9, c[0x0][0xb0c] ;  /* 0x0002c300ff099b82 */ /* 0x000e620000000800 */
[----:B--2---:R2:W-:Y:S01]  /*47a0*/  SYNCS.ARRIVE.TRANS64.RED.A1T0 RZ, [R0+URZ], RZ ;  /* 0x000000ff00ff79a7 */ /* 0x0045e200081004ff */
[----:B---3--:R-:W-:Y:S04]  /*47b0*/  LOP3.LUT P4, RZ, R18, 0x1, RZ, 0xc0, !PT ;  /* 0x0000000112ff7812 */ /* 0x008fe8000788c0ff */
[----:B------:R-:W-:Y:S09]  /*47c0*/  P2R R187, PR, RZ, 0x10 ;  /* 0x00000010ffbb7803 */ /* 0x000ff20000000000 */
[----:B------:R-:W-:Y:S02]  /*47d0*/  @P4 MOV R77, R16 ;  /* 0x00000010004d4202 */ /* 0x000fe40000000f00 */
[----:B------:R-:W-:Y:S01]  /*47e0*/  @P4 LOP3.LUT R75, R17, 0xffff, RZ, 0xc0, !PT ;  /* 0x0000ffff114b4812 */ /* 0x000fe200078ec0ff */
[----:B--2-4-:R-:W-:Y:S06]  /*47f0*/  @!P0 BRA `(.L_x_78) ;  /* 0x0000000000a48947 */ /* 0x014fec0003800000 */
[----:B------:R-:W-:Y:S01]  /*4800*/  IMAD.HI.U32 R22, R170, R71, RZ ;  /* 0x00000047aa167227 */ /* 0x000fe200078e00ff */
[----:B------:R-:W-:Y:S02]  /*4810*/  ISETP.NE.AND P0, PT, R70, 0x1, PT ;  /* 0x000000014600780c */ /* 0x000fe40003f05270 */
[----:B------:R-:W-:Y:S01]  /*4820*/  ISETP.NE.AND P2, PT, R72, 0x1, PT ;  /* 0x000000014800780c */ /* 0x000fe20003f45270 */
[-C--:B------:R-:W-:Y:S01]  /*4830*/  IMAD.HI.U32 R20, R171, R158.reuse, RZ ;  /* 0x0000009eab147227 */ /* 0x080fe200078e00ff */
[----:B------:R-:W-:Y:S02]  /*4840*/  SHF.R.U32.HI R21, RZ, R169, R22 ;  /* 0x000000a9ff157219 */ /* 0x000fe40000011616 */
[----:B------:R-:W-:Y:S01]  /*4850*/  ISETP.NE.AND P3, PT, R74, 0x1, PT ;  /* 0x000000014a00780c */ /* 0x000fe20003f65270 */
[----:B------:R-:W-:Y:S01]  /*4860*/  IMAD.HI.U32 R26, R75, R71, RZ ;  /* 0x000000474b1a7227 */ /* 0x000fe200078e00ff */
[----:B------:R-:W-:Y:S02]  /*4870*/  SHF.R.U32.HI R20, RZ, R159, R20 ;  /* 0x0000009fff147219 */ /* 0x000fe40000011614 */
[----:B------:R-:W-:Y:S01]  /*4880*/  SEL R3, R170, R21, !P0 ;  /* 0x00000015aa037207 */ /* 0x000fe20004000000 */
[----:B------:R-:W-:Y:S01]  /*4890*/  IMAD.HI.U32 R24, R77, R158, RZ ;  /* 0x0000009e4d187227 */ /* 0x000fe200078e00ff */
[----:B------:R-:W-:Y:S03]  /*48a0*/  SEL R7, R171, R20, !P3 ;  /* 0x00000014ab077207 */ /* 0x000fe60005800000 */
[-C--:B------:R-:W-:Y:S01]  /*48b0*/  IMAD.HI.U32 R20, R3, R68.reuse, RZ ;  /* 0x0000004403147227 */ /* 0x080fe200078e00ff */
[----:B------:R-:W-:Y:S03]  /*48c0*/  SHF.R.U32.HI R24, RZ, R159, R24 ;  /* 0x0000009fff187219 */ /* 0x000fe60000011618 */
[----:B------:R-:W-:Y:S01]  /*48d0*/  IMAD.HI.U32 R22, R7, R68, RZ ;  /* 0x0000004407167227 */ /* 0x000fe200078e00ff */
[----:B------:R-:W-:Y:S02]  /*48e0*/  @P2 SHF.R.U32.HI R3, RZ, R69, R20 ;  /* 0x00000045ff032219 */ /* 0x000fe40000011614 */
[----:B------:R-:W-:Y:S02]  /*48f0*/  SHF.R.U32.HI R20, RZ, R169, R26 ;  /* 0x000000a9ff147219 */ /* 0x000fe4000001161a */
[----:B------:R-:W-:Y:S01]  /*4900*/  @P2 SHF.R.U32.HI R7, RZ, R69, R22 ;  /* 0x00000045ff072219 */ /* 0x000fe20000011616 */
[C---:B------:R-:W-:Y:S01]  /*4910*/  IMAD R2, R72.reuse, R3, RZ ;  /* 0x0000000348027224 */ /* 0x040fe200078e02ff */
[----:B------:R-:W-:Y:S02]  /*4920*/  SEL R5, R75, R20, !P0 ;  /* 0x000000144b057207 */ /* 0x000fe40004000000 */
[----:B------:R-:W-:Y:S01]  /*4930*/  SEL R3, R77, R24, !P3 ;  /* 0x000000184d037207 */ /* 0x000fe20005800000 */
[----:B------:R-:W-:Y:S01]  /*4940*/  IMAD R4, R72, R7, RZ ;  /* 0x0000000748047224 */ /* 0x000fe200078e02ff */
[C---:B------:R-:W-:Y:S01]  /*4950*/  ISETP.GE.AND P0, PT, R5.reuse, R2, PT ;  /* 0x000000020500720c */ /* 0x040fe20003f06270 */
[----:B------:R-:W-:Y:S03]  /*4960*/  IMAD.HI.U32 R6, R5, R68, RZ ;  /* 0x0000004405067227 */ /* 0x000fe600078e00ff */
[----:B------:R-:W-:Y:S01]  /*4970*/  ISETP.GE.OR P0, PT, R3, R4, P0 ;  /* 0x000000040300720c */ /* 0x000fe20000706670 */
[----:B------:R-:W-:Y:S01]  /*4980*/  IMAD.MOV R4, RZ, RZ, -R3 ;  /* 0x000000ffff047224 */ /* 0x000fe200078e0a03 */
[-C--:B------:R-:W-:Y:S03]  /*4990*/  SHF.R.U32.HI R6, RZ, R69.reuse, R6 ;  /* 0x00000045ff067219 */ /* 0x080fe60000011606 */
[----:B------:R-:W-:Y:S01]  /*49a0*/  IMAD R77, R74, R4, R77 ;  /* 0x000000044a4d7224 */ /* 0x000fe200078e024d */
[----:B------:R-:W-:Y:S05]  /*49b0*/  SEL R15, R5, R6, !P2 ;  /* 0x00000006050f7207 */ /* 0x000fea0005000000 */
[----:B------:R-:W-:Y:S02]  /*49c0*/  IMAD.MOV R6, RZ, RZ, -R15 ;  /* 0x000000ffff067224 */ /* 0x000fe400078e0a0f */
[C---:B------:R-:W-:Y:S04]  /*49d0*/  @!P0 IMAD.HI.U32 R2, R3.reuse, R68, RZ ;  /* 0x0000004403028227 */ /* 0x040fe800078e00ff */
[----:B------:R-:W-:Y:S01]  /*49e0*/  IMAD R6, R72, R6, R5 ;  /* 0x0000000648067224 */ /* 0x000fe200078e0205 */
[----:B------:R-:W-:Y:S04]  /*49f0*/  @!P0 SHF.R.U32.HI R2, RZ, R69, R2 ;  /* 0x00000045ff028219 */ /* 0x000fe80000011602 */
[----:B------:R-:W-:Y:S02]  /*4a00*/  @!P0 SEL R0, R3, R2, !P2 ;  /* 0x0000000203008207 */ /* 0x000fe40005000000 */
[----:B------:R-:W-:Y:S02]  /*4a10*/  IADD3 R2, PT, PT, -R5, RZ, RZ ;  /* 0x000000ff05027210 */ /* 0x000fe40007ffe1ff */
[----:B------:R-:W-:Y:S01]  /*4a20*/  @!P0 IADD3 R8, PT, PT, R15, -R0, RZ ;  /* 0x800000000f088210 */ /* 0x000fe20007ffe0ff */
[----:B------:R-:W-:Y:S02]  /*4a30*/  @!P0 IMAD R0, R7, R6, R0 ;  /* 0x0000000607008224 */ /* 0x000fe400078e0200 */
[----:B------:R-:W-:Y:S02]  /*4a40*/  IMAD R75, R70, R2, R75 ;  /* 0x00000002464b7224 */ /* 0x000fe400078e024b */
[----:B------:R-:W-:Y:S02]  /*4a50*/  @!P0 IMAD R5, R8, R72, R3 ;  /* 0x0000004808058224 */ /* 0x000fe400078e0203 */
[----:B------:R-:W-:Y:S04]  /*4a60*/  @!P0 IMAD.MOV.U32 R3, RZ, RZ, R0 ;  /* 0x000000ffff038224 */ /* 0x000fe800078e0000 */
[----:B------:R-:W-:Y:S02]  /*4a70*/  IMAD R77, R3, R74, R77 ;  /* 0x0000004a034d7224 */ /* 0x000fe400078e024d */
[----:B------:R-:W-:Y:S07]  /*4a80*/  IMAD R75, R5, R70, R75 ;  /* 0x00000046054b7224 */ /* 0x000fee00078e024b */
.L_x_78:
[----:B------:R-:W-:Y:S01]  /*4a90*/  @!P1 IMAD.HI.U32 R0, R77, R12, RZ ;  /* 0x0000000c4d009227 */ /* 0x000fe200078e00ff */
[----:B-1----:R-:W-:Y:S01]  /*4aa0*/  @!P1 ISETP.NE.AND P0, PT, R10, 0x1, PT ;  /* 0x000000010a00980c */ /* 0x002fe20003f05270 */
[----:B------:R-:W-:Y:S01]  /*4ab0*/  ULOP3.LUT UP0, URZ, UR42, 0x1b0, URZ, 0xc0, !UPT ;  /* 0x000001b02aff7892 */ /* 0x000fe2000f80c0ff */
[----:B------:R-:W-:Y:S01]  /*4ac0*/  @!P1 ISETP.NE.AND P2, PT, R9, 0x1, PT ;  /* 0x000000010900980c */ /* 0x000fe20003f45270 */
[----:B------:R-:W-:Y:S01]  /*4ad0*/  @!P1 IMAD.HI.U32 R3, R75, R11, RZ ;  /* 0x0000000b4b039227 */ /* 0x000fe200078e00ff */
[----:B------:R-:W-:Y:S02]  /*4ae0*/  @!P1 SHF.R.U32.HI R0, RZ, R13, R0 ;  /* 0x0000000dff009219 */ /* 0x000fe40000011600 */
[----:B------:R-:W-:Y:S01]  /*4af0*/  @P4 SHF.R.U32.HI R182, RZ, 0x10, R17 ;  /* 0x00000010ffb64819 */ /* 0x000fe20000011611 */
[----:B------:R-:W-:Y:S01]  /*4b00*/  VIADD R188, R188, 0x1 ;  /* 0x00000001bcbc7836 */ /* 0x000fe20000000000 */
[----:B------:R-:W-:Y:S02]  /*4b10*/  @!P1 SHF.R.U32.HI R2, RZ, R14, R3 ;  /* 0x0000000eff029219 */ /* 0x000fe40000011603 */
[----:B------:R-:W-:Y:S02]  /*4b20*/  @!P1 SEL R3, R77, R0, !P2 ;  /* 0x000000004d039207 */ /* 0x000fe40005000000 */
[----:B------:R-:W-:Y:S05]  /*4b30*/  @!P1 SEL R2, R75, R2, !P0 ;  /* 0x000000024b029207 */ /* 0x000fea0004000000 */
[----:B------:R-:W-:Y:S02]  /*4b40*/  @!P1 IMAD.IADD R0, R2, 0x1, -R3 ;  /* 0x0000000102009824 */ /* 0x000fe400078e0a03 */
[----:B------:R-:W-:Y:S02]  /*4b50*/  @!P1 IMAD.IADD R2, R3, 0x1, -R2 ;  /* 0x0000000103029824 */ /* 0x000fe400078e0a02 */
[----:B------:R-:W-:Y:S02]  /*4b60*/  @!P1 IMAD R77, R0, R9, R77 ;  /* 0x00000009004d9224 */ /* 0x000fe400078e024d */
[----:B------:R-:W-:Y:S01]  /*4b70*/  @!P1 IMAD R75, R2, R10, R75 ;  /* 0x0000000a024b9224 */ /* 0x000fe200078e024b */
[----:B------:R-:W-:Y:S06]  /*4b80*/  BRA.U !UP0, `(.L_x_79) ;  /* 0x0000000108407547 */ /* 0x000fec000b800000 */
[----:B------:R-:W1:Y:S01]  /*4b90*/  LDCU.64 UR8, c[0x4][0x80] ;  /* 0x01001000ff0877ac */ /* 0x000e620008000a00 */
[----:B------:R-:W-:Y:S01]  /*4ba0*/  MOV R3, 0x0 ;  /* 0x0000000000037802 */ /* 0x000fe20000000f00 */
[----:B------:R-:W-:Y:S02]  /*4bb0*/  HFMA2 R12, -RZ, RZ, 0, 5.9604644775390625e-08 ;  /* 0x00000001ff0c7431 */ /* 0x000fe400000001ff */
[----:B------:R-:W-:Y:S02]  /*4bc0*/  IMAD.MOV.U32 R8, RZ, RZ, 0x70 ;  /* 0x00000070ff087424 */ /* 0x000fe400078e00ff */
[----:B------:R-:W-:Y:S01]  /*4bd0*/  IMAD.MOV.U32 R13, RZ, RZ, RZ ;  /* 0x000000ffff0d7224 */ /* 0x000fe200078e00ff */
[----:B------:R-:W2:Y:S01]  /*4be0*/  LDCU.64 UR6, c[0x4][0x88] ;  /* 0x01001100ff0677ac */ /* 0x000ea20008000a00 */
[----:B------:R-:W3:Y:S01]  /*4bf0*/  LDC.64 R2, c[0x4][R3] ;  /* 0x0100000003027b82 */ /* 0x000ee20000000a00 */
[----:B------:R-:W4:Y:S01]  /*4c00*/  LDCU.64 UR4, c[0x4][0x8] ;  /* 0x01000100ff0477ac */ /* 0x000f220008000a00 */
[----:B-1----:R-:W-:Y:S01]  /*4c10*/  MOV R5, UR9 ;  /* 0x0000000900057c02 */ /* 0x002fe20008000f00 */
[----:B------:R-:W-:Y:S01]  /*4c20*/  IMAD.U32 R4, RZ, RZ, UR8 ;  /* 0x00000008ff047e24 */ /* 0x000fe2000f8e00ff */
[----:B--2---:R-:W-:Y:S01]  /*4c30*/  MOV R7, UR7 ;  /* 0x0000000700077c02 */ /* 0x004fe20008000f00 */
[----:B------:R-:W-:Y:S01]  /*4c40*/  IMAD.U32 R6, RZ, RZ, UR6 ;  /* 0x00000006ff067e24 */ /* 0x000fe2000f8e00ff */
[----:B----4-:R-:W-:Y:S01]  /*4c50*/  MOV R11, UR5 ;  /* 0x00000005000b7c02 */ /* 0x010fe20008000f00 */
[----:B------:R-:W-:Y:S02]  /*4c60*/  IMAD.U32 R10, RZ, RZ, UR4 ;  /* 0x00000004ff0a7e24 */ /* 0x000fe4000f8e00ff */
[----:B------:R-:W-:Y:S07]  /*4c70*/  LEPC R20, `(.L_x_79) ;  /* 0x000000001014794e */ /* 0x000fee0000000000 */
[----:B---3-5:R-:W-:Y:S05]  /*4c80*/  CALL.ABS.NOINC R2 ;  /* 0x0000000002007343 */ /* 0x028fea0003c00000 */
.L_x_79:
[----:B------:R-:W-:Y:S01]  /*4c90*/  LOP3.LUT P0, RZ, R186, 0x1b0, RZ, 0xc0, !PT ;  /* 0x000001b0baff7812 */ /* 0x000fe2000780c0ff */
[----:B------:R-:W-:Y:S11]  /*4ca0*/  BSSY.RECONVERGENT B6, `(.L_x_80) ;  /* 0x0000013000067945 */ /* 0x000ff60003800200 */
[----:B------:R-:W-:Y:S01]  /*4cb0*/  @!UPT UIADD3 URZ, UPT, UPT, URZ, URZ, URZ ;  /* 0x000000fffffff290 */ /* 0x000fe2000fffe0ff */
[----:B------:R-:W-:Y:S05]  /*4cc0*/  @!P0 BRA `(.L_x_81) ;  /* 0x0000000000408947 */ /* 0x000fea0003800000 */
        /* <DEDUP_REMOVED lines=16> */
.L_x_81:
[----:B------:R-:W-:Y:S05]  /*4dd0*/  BSYNC.RECONVERGENT B6 ;  /* 0x0000000000067941 */ /* 0x000fea0003800200 */
.L_x_80:
[----:B------:R-:W-:Y:S01]  /*4de0*/  ISETP.NE.U32.AND P3, PT, R156, RZ, PT ;  /* 0x000000ff9c00720c */ /* 0x000fe20003f65070 */
[----:B------:R-:W-:Y:S01]  /*4df0*/  UISETP.NE.AND UP1, UPT, UR44, URZ, UPT ;  /* 0x000000ff2c00728c */ /* 0x000fe2000bf25270 */
[----:B------:R-:W-:Y:S02]  /*4e00*/  ISETP.NE.U32.AND P4, PT, R152, RZ, PT ;  /* 0x000000ff9800720c */ /* 0x000fe40003f85070 */
[----:B------:R-:W-:Y:S02]  /*4e10*/  ISETP.NE.AND.EX P3, PT, R157, RZ, PT, P3 ;  /* 0x000000ff9d00720c */ /* 0x000fe40003f65330 */
[----:B------:R-:W-:Y:S02]  /*4e20*/  PLOP3.LUT P1, PT, PT, PT, PT, 0x8, 0x80 ;  /* 0x000000000080781c */ /* 0x000fe40003f2e170 */
[----:B------:R-:W-:Y:S02]  /*4e30*/  PLOP3.LUT P0, PT, PT, PT, UP1, 0x80, 0x8 ;  /* 0x000000000008781c */ /* 0x000fe40003f0f018 */
[----:B------:R-:W-:Y:S02]  /*4e40*/  ISETP.NE.AND.EX P4, PT, R153, RZ, PT, P4 ;  /* 0x000000ff9900720c */ /* 0x000fe40003f85340 */
[----:B------:R-:W1:Y:S09]  /*4e50*/  @UP1 LDCU.64 UR4, c[0x0][0x888] ;  /* 0x00011100ff0417ac */ /* 0x000e720008000a00 */
[----:B------:R-:W-:Y:S01]  /*4e60*/  @P0 PLOP3.LUT P1, PT, P3, PT, PT, 0x80, 0x8 ;  /* 0x000000000008081c */ /* 0x000fe20001f2f070 */
[----:B-1----:R-:W-:Y:S04]  /*4e70*/  @UP1 UISETP.NE.U32.AND UP0, UPT, UR4, URZ, UPT ;  /* 0x000000ff0400128c */ /* 0x002fe8000bf05070 */
[----:B------:R-:W-:Y:S04]  /*4e80*/  @UP1 UISETP.NE.AND.EX UP0, UPT, UR5, URZ, UPT, UP0 ;  /* 0x000000ff0500128c */ /* 0x000fe8000bf05300 */
[----:B------:R-:W-:Y:S01]  /*4e90*/  @UP1 USEL UR4, URZ, 0xffffffff, UP0 ;  /* 0xffffffffff041887 */ /* 0x000fe20008000000 */
[----:B------:R-:W-:Y:S11]  /*4ea0*/  @!P3 BRA `(.L_x_82) ;  /* 0x00000000002cb947 */ /* 0x000ff60003800000 */
[----:B------:R-:W-:Y:S01]  /*4eb0*/  ISETP.NE.U32.AND P2, PT, R154, RZ, PT ;  /* 0x000000ff9a00720c */ /* 0x000fe20003f45070 */
[----:B------:R-:W-:Y:S03]  /*4ec0*/  IMAD.MOV.U32 R168, RZ, RZ, 0x1 ;  /* 0x00000001ffa87424 */ /* 0x000fe600078e00ff */
[----:B------:R-:W-:Y:S11]  /*4ed0*/  ISETP.NE.AND.EX P2, PT, R155, RZ, PT, P2 ;  /* 0x000000ff9b00720c */ /* 0x000ff60003f45320 */
[----:B------:R-:W-:Y:S02]  /*4ee0*/  @!UPT UIADD3 URZ, UPT, UPT, URZ, URZ, URZ ;  /* 0x000000fffffff290 */ /* 0x000fe4000fffe0ff */
[----:B------:R-:W1:Y:S01]  /*4ef0*/  @P2 LDC.64 R2, c[0x0][0x888] ;  /* 0x00022200ff022b82 */ /* 0x000e620000000a00 */
[----:B------:R-:W-:Y:S04]  /*4f00*/  @P2 IMAD R0, R156, UR36, RZ ;  /* 0x000000249c002c24 */ /* 0x000fe8000f8e02ff */
[----:B-1----:R-:W-:Y:S04]  /*4f10*/  @P2 IMAD.WIDE R2, R0, 0x4, R2 ;  /* 0x0000000400022825 */ /* 0x002fe800078e0202 */
[----:B------:R-:W-:Y:S01]  /*4f20*/  HFMA2 R0, -RZ, RZ, 0, 5.9604644775390625e-08 ;  /* 0x00000001ff007431 */ /* 0x000fe200000001ff */
[----:B-----5:R1:W5:Y:S04]  /*4f30*/  @P2 LDG.E R80, desc[UR40][R2.64] ;  /* 0x0000002802502981 */ /* 0x020368000c1e1900 */
[----:B------:R-:W-:Y:S01]  /*4f40*/  @!P2 PRMT R168, R0, 0x7610, R168 ;  /* 0x0000761000a8a816 */ /* 0x000fe200000000a8 */
[----:B-1----:R-:W2:Y:S06]  /*4f50*/  @!P2 LDC R80, c[0x0][0x880] ;  /* 0x00022000ff50ab82 */ /* 0x002eac0000000800 */
.L_x_82:
[----:B------:R-:W-:Y:S05]  /*4f60*/  @!P4 BRA `(.L_x_83) ;  /* 0x000000000020c947 */ /* 0x000fea0003800000 */
[----:B------:R-:W-:Y:S04]  /*4f70*/  ISETP.NE.U32.AND P2, PT, R146, RZ, PT ;  /* 0x000000ff9200720c */ /* 0x000fe80003f45070 */
[----:B------:R-:W-:Y:S11]  /*4f80*/  ISETP.NE.AND.EX P2, PT, R147, RZ, PT, P2 ;  /* 0x000000ff9300720c */ /* 0x000ff60003f45320 */
[----:B------:R-:W-:Y:S02]  /*4f90*/  @!UPT UIADD3 URZ, UPT, UPT, URZ, URZ, URZ ;  /* 0x000000fffffff290 */ /* 0x000fe4000fffe0ff */
[----:B------:R-:W1:Y:S01]  /*4fa0*/  @P2 LDC.64 R2, c[0x0][0x8a8] ;  /* 0x00022a00ff022b82 */ /* 0x000e620000000a00 */
[----:B------:R-:W-:Y:S04]  /*4fb0*/  @P2 IMAD R0, R152, UR36, RZ ;  /* 0x0000002498002c24 */ /* 0x000fe8000f8e02ff */
[----:B-1----:R-:W-:Y:S05]  /*4fc0*/  @P2 IMAD.WIDE R2, R0, 0x4, R2 ;  /* 0x0000000400022825 */ /* 0x002fea00078e0202 */
[----:B-----5:R1:W5:Y:S02]  /*4fd0*/  @P2 LDG.E R78, desc[UR40][R2.64] ;  /* 0x00000028024e2981 */ /* 0x020364000c1e1900 */
[----:B-1----:R-:W3:Y:S02]  /*4fe0*/  @!P2 LDC R78, c[0x0][0x8a0] ;  /* 0x00022800ff4eab82 */ /* 0x002ee40000000800 */
.L_x_83:
[----:B--2--5:R-:W-:Y:S01]  /*4ff0*/  @P0 ISETP.NE.AND P4, PT, R80, RZ, PT ;  /* 0x000000ff5000020c */ /* 0x024fe20003f85270 */
[----:B------:R-:W-:Y:S01]  /*5000*/  IMAD.U32 R0, RZ, RZ, UR4 ;  /* 0x00000004ff007e24 */ /* 0x000fe2000f8e00ff */
[----:B------:R-:W-:Y:S01]  /*5010*/  @P0 LOP3.LUT P2, RZ, R168, 0xff, RZ, 0xc0, !PT ;  /* 0x000000ffa8ff0812 */ /* 0x000fe2000784c0ff */
[----:B------:R-:W-:Y:S01]  /*5020*/  BSSY B1, `(.L_x_84) ;  /* 0x000003d000017945 */ /* 0x000fe20003800000 */
[----:B------:R-:W-:Y:S01]  /*5030*/  @P0 SEL R3, RZ, 0xffffffff, P4 ;  /* 0xffffffffff030807 */ /* 0x000fe20002000000 */
[C---:B------:R-:W-:Y:S01]  /*5040*/  IMAD R64, R76.reuse, 0x40, R79 ;  /* 0x000000404c407824 */ /* 0x040fe200078e024f */
[----:B------:R-:W-:Y:S02]  /*5050*/  LEA R148, R76, UR43, 0x3 ;  /* 0x0000002b4c947c11 */ /* 0x000fe4000f8e18ff */
[----:B------:R-:W-:Y:S02]  /*5060*/  CS2R R102, SRZ ;  /* 0x0000000000667805 */ /* 0x000fe4000001ff00 */
[----:B------:R-:W-:Y:S02]  /*5070*/  @P1 SEL R3, R0, R3, !P2 ;  /* 0x0000000300031207 */ /* 0x000fe40005000000 */
[----:B------:R-:W-:Y:S02]  /*5080*/  CS2R R100, SRZ ;  /* 0x0000000000647805 */ /* 0x000fe4000001ff00 */
[----:B------:R-:W-:Y:S02]  /*5090*/  SHF.L.U32 R5, R185, 0x1f, RZ ;  /* 0x0000001fb9057819 */ /* 0x000fe400000006ff */
[----:B------:R-:W-:Y:S02]  /*50a0*/  CS2R R98, SRZ ;  /* 0x0000000000627805 */ /* 0x000fe4000001ff00 */
[----:B------:R-:W-:Y:S02]  /*50b0*/  @P0 LOP3.LUT R3, R3, 0x1, RZ, 0xc0, !PT ;  /* 0x0000000103030812 */ /* 0x000fe400078ec0ff */
[----:B------:R-:W-:Y:S02]  /*50c0*/  CS2R R96, SRZ ;  /* 0x0000000000607805 */ /* 0x000fe4000001ff00 */
[----:B------:R-:W-:Y:S02]  /*50d0*/  PLOP3.LUT P5, PT, PT, PT, PT, 0x8, 0x80 ;  /* 0x000000000080781c */ /* 0x000fe40003fae170 */
[----:B------:R-:W-:Y:S02]  /*50e0*/  CS2R R94, SRZ ;  /* 0x00000000005e7805 */ /* 0x000fe4000001ff00 */
[----:B------:R-:W-:Y:S02]  /*50f0*/  ISETP.NE.U32.OR P1, PT, R3, 0x1, !P0 ;  /* 0x000000010300780c */ /* 0x000fe40004725470 */
[----:B------:R-:W-:Y:S02]  /*5100*/  CS2R R92, SRZ ;  /* 0x00000000005c7805 */ /* 0x000fe4000001ff00 */
[----:B------:R-:W-:Y:S02]  /*5110*/  CS2R R90, SRZ ;  /* 0x00000000005a7805 */ /* 0x000fe4000001ff00 */
[----:B------:R-:W-:Y:S07]  /*5120*/  CS2R R88, SRZ ;  /* 0x0000000000587805 */ /* 0x000fee000001ff00 */
[----:B------:R-:W-:Y:S04]  /*5130*/  @P1 SHF.L.U32 R2, R183, 0x1f, RZ ;  /* 0x0000001fb7021819 */ /* 0x000fe800000006ff */
[----:B------:R-:W1:Y:S01]  /*5140*/  @P1 SYNCS.PHASECHK.TRANS64.TRYWAIT P0, [UR43+0x40], R2 ;  /* 0x00004002ff0015a7 */ /* 0x000e62000800112b */
[----:B------:R2:W4:Y:S01]  /*5150*/  SYNCS.PHASECHK.TRANS64.TRYWAIT P4, [R148+URZ+0x80], R5 ;  /* 0x00008005940075a7 */ /* 0x00052200080811ff */
[----:B-1----:R-:W-:Y:S01]  /*5160*/  @P1 PLOP3.LUT P5, PT, P0, PT, PT, 0x8, 0x80 ;  /* 0x000000000080181c */ /* 0x002fe200007ae170 */
[----:B------:R-:W-:Y:S01]  /*5170*/  @!UPT UIADD3 URZ, UPT, UPT, URZ, URZ, URZ ;  /* 0x000000fffffff290 */ /* 0x000fe2000fffe0ff */
[----:B--2-4-:R-:W-:Y:S11]  /*5180*/  @!P1 BRA `(.L_x_85) ;  /* 0x0000000000989947 */ /* 0x014ff60003800000 */
[----:B------:R-:W-:Y:S01]  /*5190*/  ISETP.NE.U32.AND P0, PT, RZ, UR38, PT ;  /* 0x00000026ff007c0c */ /* 0x000fe2000bf05070 */
[----:B------:R-:W-:Y:S01]  /*51a0*/  BSSY B0, `(.L_x_86) ;  /* 0x0000016000007945 */ /* 0x000fe20003800000 */
[----:B------:R-:W-:Y:S02]  /*51b0*/  ISETP.NE.AND P2, PT, R80, RZ, PT ;  /* 0x000000ff5000720c */ /* 0x000fe40003f45270 */
[----:B------:R-:W-:Y:S02]  /*51c0*/  CS2R R90, SRZ ;  /* 0x00000000005a7805 */ /* 0x000fe4000001ff00 */
[----:B------:R-:W-:Y:S02]  /*51d0*/  ISETP.NE.AND.EX P0, PT, RZ, UR39, PT, P0 ;  /* 0x00000027ff007c0c */ /* 0x000fe4000bf05300 */
[----:B------:R-:W-:Y:S02]  /*51e0*/  CS2R R88, SRZ ;  /* 0x0000000000587805 */ /* 0x000fe4000001ff00 */
[----:B------:R-:W-:Y:S02]  /*51f0*/  LOP3.LUT P1, RZ, R168, 0xff, RZ, 0xc0, !PT ;  /* 0x000000ffa8ff7812 */ /* 0x000fe4000782c0ff */
[----:B------:R-:W-:Y:S02]  /*5200*/  CS2R R94, SRZ ;  /* 0x00000000005e7805 */ /* 0x000fe4000001ff00 */
[----:B------:R-:W-:Y:S02]  /*5210*/  SEL R0, RZ, 0xffffffff, P2 ;  /* 0xffffffffff007807 */ /* 0x000fe40001000000 */
[----:B------:R-:W-:Y:S02]  /*5220*/  CS2R R92, SRZ ;  /* 0x00000000005c7805 */ /* 0x000fe4000001ff00 */
[----:B------:R-:W-:Y:S02]  /*5230*/  SEL R3, RZ, 0xffffffff, P0 ;  /* 0xffffffffff037807 */ /* 0x000fe40000000000 */
[----:B------:R-:W-:Y:S02]  /*5240*/  CS2R R98, SRZ ;  /* 0x0000000000627805 */ /* 0x000fe4000001ff00 */
[----:B------:R-:W-:Y:S02]  /*5250*/  CS2R R96, SRZ ;  /* 0x0000000000607805 */ /* 0x000fe4000001ff00 */
[----:B------:R-:W-:Y:S02]  /*5260*/  CS2R R102, SRZ ;  /* 0x0000000000667805 */ /* 0x000fe4000001ff00 */
[----:B------:R-:W-:Y:S02]  /*5270*/  @P3 SEL R0, R3, R0, !P1 ;  /* 0x0000000003003207 */ /* 0x000fe40004800000 */
[----:B------:R-:W-:Y:S02]  /*5280*/  CS2R R100, SRZ ;  /* 0x0000000000647805 */ /* 0x000fe4000001ff00 */
[----:B------:R-:W-:Y:S04]  /*5290*/  LOP3.LUT R0, R0, 0x1, RZ, 0xc0, !PT ;  /* 0x0000000100007812 */ /* 0x000fe800078ec0ff */
[----:B------:R-:W-:Y:S01]  /*52a0*/  ISETP.NE.U32.AND P0, PT, R0, 0x1, PT ;  /* 0x000000010000780c */ /* 0x000fe20003f05070 */
[----:B------:R-:W-:Y:S01]  /*52b0*/  @!UPT UIADD3 URZ, UPT, UPT, URZ, URZ, URZ ;  /* 0x000000fffffff290 */ /* 0x000fe2000fffe0ff */
[----:B------:R-:W-:Y:S11]  /*52c0*/  @!P5 BRA `(.L_x_87) ;  /* 0x00000000000cd947 */ /* 0x000ff60003800000 */
[----:B------:R-:W-:Y:S04]  /*52d0*/  SHF.L.U32 R3, R183, 0x1f, RZ ;  /* 0x0000001fb7037819 */ /* 0x000fe800000006ff */
[----:B------:R-:W1:Y:S02]  /*52e0*/  SYNCS.PHASECHK.TRANS64.TRYWAIT P1, [UR43+0x40], R3 ;  /* 0x00004003ff0075a7 */ /* 0x000e64000802112b */
[----:B-1----:R-:W-:Y:S05]  /*52f0*/  @!P1 BRA `(.L_x_88) ;  /* 0x0000001c009c9947 */ /* 0x002fea0003800000 */
.L_x_87:
[----:B------:R-:W-:Y:S05]  /*5300*/  BSYNC B0 ;  /* 0x0000000000007941 */ /* 0x000fea0003800000 */
.L_x_86:
[----:B------:R2:W4:Y:S01]  /*5310*/  @P0 LDS.128 R88, [R180+UR43+0x200] ;  /* 0x0002002bb4580984 */ /* 0x0005220008000c00 */
[----:B------:R-:W-:Y:S01]  /*5320*/  UIADD3 UR4, UPT, UPT, UR43, 0x48, URZ ;  /* 0x000000482b047890 */ /* 0x000fe2000fffe0ff */
[----:B------:R-:W-:Y:S02]  /*5330*/  LOP3.LUT R183, R183, 0x1, RZ, 0x3c, !PT ;  /* 0x00000001b7b77812 */ /* 0x000fe400078e3cff */
[----:B------:R2:W1:Y:S01]  /*5340*/  @P0 LDS.128 R92, [R179+0x200] ;  /* 0x00020000b35c0984 */ /* 0x0004620000000c00 */
[----:B------:R-:W-:Y:S03]  /*5350*/  UPRMT UR4, UR37, 0x654, UR4 ;  /* 0x0000065425047896 */ /* 0x000fe60008000004 */
[----:B------:R2:W1:Y:S04]  /*5360*/  @P0 LDS.128 R96, [R178+0x200] ;  /* 0x00020000b2600984 */ /* 0x0004680000000c00 */
[----:B------:R2:W1:Y:S01]  /*5370*/  @P0 LDS.128 R100, [R177+0x200] ;  /* 0x00020000b1640984 */ /* 0x0004620000000c00 */
[----:B------:R-:W-:Y:S01]  /*5380*/  @!PT LDS RZ, [RZ] ;  /* 0x00000000fffff984 */ /* 0x000fe20000000800 */
[----:B------:R-:W-:Y:S01]  /*5390*/  @!PT LDS RZ, [RZ] ;  /* 0x00000000fffff984 */ /* 0x000fe20000000800 */
[----:B------:R-:W-:Y:S01]  /*53a0*/  @!PT LDS RZ, [RZ] ;  /* 0x00000000fffff984 */ /* 0x000fe20000000800 */
[----:B------:R-:W-:Y:S01]  /*53b0*/  @!PT LDS RZ, [RZ] ;  /* 0x00000000fffff984 */ /* 0x000fe20000000800 */
[----:B------:R5:W-:Y:S06]  /*53c0*/  MEMBAR.ALL.CTA ;  /* 0x0000000000007992 */ /* 0x000bec0000008000 */
[----:B-----5:R-:W5:Y:S02]  /*53d0*/  FENCE.VIEW.ASYNC.S ;  /* 0x00000000000073c6 */ /* 0x020f640000000000 */
[----:B-----5:R-:W-:Y:S01]  /*53e0*/  SYNCS.ARRIVE.TRANS64.RED.A1T0 RZ, [UR4], RZ ;  /* 0x000000ffffff79a7 */ /* 0x020fe20008100404 */
.L_x_85:
[----:B------:R-:W-:Y:S05]  /*53f0*/  BSYNC B1 ;  /* 0x0000000000017941 */ /* 0x000fea0003800000 */
.L_x_84:
[----:B-1----:R-:W-:Y:S04]  /*5400*/  SHF.R.U32.HI R0, RZ, 0x15, R64 ;  /* 0x00000015ff007819 */ /* 0x002fe80000011640 */
[----:B------:R-:W-:Y:S01]  /*5410*/  LOP3.LUT P0, RZ, R0, 0x3, R181, 0x48, !PT ;  /* 0x0000000300ff7812 */ /* 0x000fe200078048b5 */
[----:B------:R-:W-:Y:S01]  /*5420*/  @!UPT UIADD3 URZ, UPT, UPT, URZ, URZ, URZ ;  /* 0x000000fffffff290 */ /* 0x000fe2000fffe0ff */
[----:B------:R-:W-:Y:S11]  /*5430*/  @P4 BRA `(.L_x_89) ;  /* 0x0000000000084947 */ /* 0x000ff60003800000 */
[----:B------:R-:W1:Y:S02]  /*5440*/  SYNCS.PHASECHK.TRANS64.TRYWAIT P1, [R148+URZ+0x80], R5 ;  /* 0x00008005940075a7 */ /* 0x000e6400080211ff */
[----:B-1----:R-:W-:Y:S05]  /*5450*/  @!P1 BRA `(.L_x_90) ;  /* 0x0000001c005c9947 */ /* 0x002fea0003800000 */
.L_x_89:
[----:B------:R-:W-:Y:S05]  /*5460*/  @!P0 BRA `(.L_x_91) ;  /* 0x0000000000408947 */ /* 0x000fea0003800000 */
[----:B------:R-:W1:Y:S01]  /*5470*/  LDCU.64 UR8, c[0x4][0x70] ;  /* 0x01000e00ff0877ac */ /* 0x000e620008000a00 */
[----:B------:R-:W-:Y:S01]  /*5480*/  MOV R3, 0x0 ;  /* 0x0000000000037802 */ /* 0x000fe20000000f00 */
[----:B------:R-:W-:Y:S02]  /*5490*/  HFMA2 R12, -RZ, RZ, 0, 5.9604644775390625e-08 ;  /* 0x00000001ff0c7431 */ /* 0x000fe400000001ff */
[----:B------:R-:W-:Y:S02]  /*54a0*/  IMAD.MOV.U32 R8, RZ, RZ, 0x192 ;  /* 0x00000192ff087424 */ /* 0x000fe400078e00ff */
[----:B------:R-:W-:Y:S01]  /*54b0*/  IMAD.MOV.U32 R13, RZ, RZ, RZ ;  /* 0x000000ffff0d7224 */ /* 0x000fe200078e00ff */
[----:B------:R-:W5:Y:S01]  /*54c0*/  LDCU.64 UR6, c[0x4][0x78] ;  /* 0x01000f00ff0677ac */ /* 0x000f620008000a00 */
[----:B------:R-:W2:Y:S01]  /*54d0*/  LDC.64 R2, c[0x4][R3] ;  /* 0x0100000003027b82 */ /* 0x000ea20000000a00 */
[----:B------:R-:W3:Y:S01]  /*54e0*/  LDCU.64 UR4, c[0x4][0x10] ;  /* 0x01000200ff0477ac */ /* 0x000ee20008000a00 */
[----:B-1----:R-:W-:Y:S01]  /*54f0*/  MOV R5, UR9 ;  /* 0x0000000900057c02 */ /* 0x002fe20008000f00 */
[----:B------:R-:W-:Y:S01]  /*5500*/  IMAD.U32 R4, RZ, RZ, UR8 ;  /* 0x00000008ff047e24 */ /* 0x000fe2000f8e00ff */
[----:B-----5:R-:W-:Y:S01]  /*5510*/  MOV R7, UR7 ;  /* 0x0000000700077c02 */ /* 0x020fe20008000f00 */
[----:B------:R-:W-:Y:S01]  /*5520*/  IMAD.U32 R6, RZ, RZ, UR6 ;  /* 0x00000006ff067e24 */ /* 0x000fe2000f8e00ff */
[----:B---3--:R-:W-:Y:S01]  /*5530*/  MOV R11, UR5 ;  /* 0x00000005000b7c02 */ /* 0x008fe20008000f00 */
[----:B------:R-:W-:Y:S02]  /*5540*/  IMAD.U32 R10, RZ, RZ, UR4 ;  /* 0x00000004ff0a7e24 */ /* 0x000fe4000f8e00ff */
[----:B------:R-:W-:Y:S07]  /*5550*/  LEPC R20, `(.L_x_91) ;  /* 0x000000001014794e */ /* 0x000fee0000000000 */
[----:B--2-4-:R-:W-:Y:S05]  /*5560*/  CALL.ABS.NOINC R2 ;  /* 0x0000000002007343 */ /* 0x014fea0003c00000 */
.L_x_91:
[----:B------:R-:W-:Y:S01]  /*5570*/  LOP3.LUT P0, RZ, R176, 0x60, RZ, 0xc0, !PT ;  /* 0x00000060b0ff7812 */ /* 0x000fe2000780c0ff */
[----:B------:R-:W-:Y:S05]  /*5580*/  WARPSYNC.ALL ;  /* 0x0000000000007948 */ /* 0x000fea0003800000 */
[----:B----4-:R-:W-:Y:S01]  /*5590*/  IMAD.U32 R141, R90, 0x10000, RZ ;  /* 0x000100005a8d7824 */ /* 0x010fe200078e00ff */
[----:B------:R-:W-:Y:S01]  /*55a0*/  R2UR UR4, R64 ;  /* 0x00000000400472ca */ /* 0x000fe200000e0000 */
[----:B------:R-:W-:Y:S01]  /*55b0*/  IMAD.U32 R136, R92, 0x10000, RZ ;  /* 0x000100005c887824 */ /* 0x000fe200078e00ff */
[C---:B------:R-:W-:Y:S01]  /*55c0*/  SHF.L.U32 R82, R88.reuse, 0x10, RZ ;  /* 0x0000001058527819 */ /* 0x040fe200000006ff */
[----:B------:R-:W-:Y:S01]  /*55d0*/  IMAD.U32 R121, R97, 0x10000, RZ ;  /* 0x0001000061797824 */ /* 0x000fe200078e00ff */
[----:B------:R-:W-:Y:S01]  /*55e0*/  PRMT R81, R88, 0x8880, RZ ;  /* 0x0000888058517816 */ /* 0x000fe200000000ff */
[----:B------:R-:W-:Y:S01]  /*55f0*/  IMAD.U32 R106, R102, 0x10000, RZ ;  /* 0x00010000666a7824 */ /* 0x000fe200078e00ff */
[----:B------:R-:W-:Y:S01]  /*5600*/  SHF.L.U32 R83, R88, 0x8, RZ ;  /* 0x0000000858537819 */ /* 0x000fe200000006ff */
[----:B------:R-:W-:Y:S01]  /*5610*/  IMAD.SHL.U32 R129, R94, 0x100, RZ ;  /* 0x000001005e817824 */ /* 0x000fe200078e00ff */
[----:B------:R-:W-:Y:S01]  /*5620*/  SHF.R.S32.HI R82, RZ, 0x18, R82 ;  /* 0x00000018ff527819 */ /* 0x000fe20000011452 */
[----:B------:R-:W-:Y:S01]  /*5630*/  IMAD.SHL.U32 R114, R99, 0x100, RZ ;  /* 0x0000010063727824 */ /* 0x000fe200078e00ff */
[C---:B------:R-:W-:Y:S01]  /*5640*/  PRMT R145, R89.reuse, 0x8880, RZ ;  /* 0x0000888059917816 */ /* 0x040fe200000000ff */
[----:B------:R-:W-:Y:S01]  /*5650*/  BSSY.RECONVERGENT B0, `(.L_x_92) ;  /* 0x0000125000007945 */ /* 0x000fe20003800200 */
[----:B------:R-:W-:Y:S01]  /*5660*/  SHF.R.S32.HI R83, RZ, 0x18, R83 ;  /* 0x00000018ff537819 */ /* 0x000fe20000011453 */
[----:B------:R-:W3:Y:S01]  /*5670*/  LDTM.x64 R4, tmem[UR4] ;  /* 0x00000004000479ee */ /* 0x000ee20008340000 */
[----:B------:R-:W-:Y:S01]  /*5680*/  NOP ;  /* 0x0000000000007918 */ /* 0x000fe20000000000 */
[----:B------:R-:W-:Y:S02]  /*5690*/  R2UR UR5, R148 ;  /* 0x00000000940572ca */ /* 0x000fe400000e0000 */
[----:B------:R-:W-:Y:S02]  /*56a0*/  SHF.R.S32.HI R84, RZ, 0x18, R88 ;  /* 0x00000018ff547819 */ /* 0x000fe40000011458 */
[----:B------:R-:W-:Y:S02]  /*56b0*/  SHF.L.U32 R144, R89, 0x10, RZ ;  /* 0x0000001059907819 */ /* 0x000fe400000006ff */
[----:B------:R-:W-:Y:S02]  /*56c0*/  PRMT R142, R90, 0x8880, RZ ;  /* 0x000088805a8e7816 */ /* 0x000fe400000000ff */
[----:B------:R-:W-:Y:S02]  /*56d0*/  SHF.R.S32.HI R85, RZ, 0x18, R89 ;  /* 0x00000018ff557819 */ /* 0x000fe40000011459 */
[C---:B------:R-:W-:Y:S02]  /*56e0*/  PRMT R140, R91.reuse, 0x8880, RZ ;  /* 0x000088805b8c7816 */ /* 0x040fe400000000ff */
[----:B------:R-:W-:Y:S01]  /*56f0*/  SHF.R.S32.HI R86, RZ, 0x18, R90 ;  /* 0x00000018ff567819 */ /* 0x000fe2000001145a */
[----:B------:R-:W-:Y:S01]  /*5700*/  UIADD3 UR5, UPT, UPT, UR5, 0xa0, URZ ;  /* 0x000000a005057890 */ /* 0x000fe2000fffe0ff */
[----:B------:R-:W-:Y:S02]  /*5710*/  SHF.L.U32 R139, R91, 0x10, RZ ;  /* 0x000000105b8b7819 */ /* 0x000fe400000006ff */
[----:B------:R-:W-:Y:S01]  /*5720*/  PRMT R137, R92, 0x8880, RZ ;  /* 0x000088805c897816 */ /* 0x000fe200000000ff */
[----:B------:R-:W-:Y:S01]  /*5730*/  UPRMT UR5, UR37, 0x654, UR5 ;  /* 0x0000065425057896 */ /* 0x000fe20008000005 */
[----:B------:R-:W-:Y:S02]  /*5740*/  SHF.R.S32.HI R88, RZ, 0x18, R91 ;  /* 0x00000018ff587819 */ /* 0x000fe4000001145b */
[C---:B------:R-:W-:Y:S01]  /*5750*/  PRMT R134, R93.reuse, 0x8880, RZ ;  /* 0x000088805d867816 */ /* 0x040fe200000000ff */
[C---:B---3--:R-:W-:Y:S01]  /*5760*/  IMAD R4, R78.reuse, R4, RZ ;  /* 0x000000044e047224 */ /* 0x048fe200078e02ff */
[----:B------:R-:W-:Y:S01]  /*5770*/  SHF.L.U32 R133, R93, 0x10, RZ ;  /* 0x000000105d857819 */ /* 0x000fe200000006ff */
[----:B------:R-:W-:Y:S01]  /*5780*/  IMAD R5, R78, R5, RZ ;  /* 0x000000054e057224 */ /* 0x000fe200078e02ff */
[----:B------:R-:W-:Y:S01]  /*5790*/  PRMT R131, R94, 0x8880, RZ ;  /* 0x000088805e837816 */ /* 0x000fe200000000ff */
[C---:B------:R-:W-:Y:S01]  /*57a0*/  IMAD R6, R78.reuse, R6, RZ ;  /* 0x000000064e067224 */ /* 0x040fe200078e02ff */
[----:B------:R-:W-:Y:S01]  /*57b0*/  SYNCS.ARRIVE.TRANS64.RED.A1T0 RZ, [UR5], RZ ;  /* 0x000000ffffff79a7 */ /* 0x000fe20008100405 */
[-C--:B------:R-:W-:Y:S01]  /*57c0*/  IMAD R4, R81, R80.reuse, R4 ;  /* 0x0000005051047224 */ /* 0x080fe200078e0204 */
[----:B------:R-:W-:Y:S01]  /*57d0*/  MOV R81, R145 ;  /* 0x0000009100517202 */ /* 0x000fe20000000f00 */
[----:B------:R-:W-:Y:S01]  /*57e0*/  IMAD R7, R78, R7, RZ ;  /* 0x000000074e077224 */ /* 0x000fe200078e02ff */
[----:B------:R-:W-:Y:S01]  /*57f0*/  SHF.L.U32 R130, R94, 0x10, RZ ;  /* 0x000000105e827819 */ /* 0x000fe200000006ff */
[-C--:B------:R-:W-:Y:S01]  /*5800*/  IMAD R5, R82, R80.reuse, R5 ;  /* 0x0000005052057224 */ /* 0x080fe200078e0205 */
[----:B------:R-:W-:Y:S01]  /*5810*/  SHF.R.S32.HI R82, RZ, 0x18, R144 ;  /* 0x00000018ff527819 */ /* 0x000fe20000011490 */
[----:B------:R-:W-:Y:S01]  /*5820*/  IMAD R6, R83, R80, R6 ;  /* 0x0000005053067224 */ /* 0x000fe200078e0206 */
[C---:B------:R-:W-:Y:S01]  /*5830*/  PRMT R128, R95.reuse, 0x8880, RZ ;  /* 0x000088805f807816 */ /* 0x040fe200000000ff */
[----:B------:R-:W-:Y:S01]  /*5840*/  IMAD R8, R78, R8, RZ ;  /* 0x000000084e087224 */ /* 0x000fe200078e02ff */
[----:B------:R-:W-:Y:S01]  /*5850*/  SHF.L.U32 R127, R95, 0x10, RZ ;  /* 0x000000105f7f7819 */ /* 0x000fe200000006ff */
[-C--:B------:R-:W-:Y:S01]  /*5860*/  IMAD R7, R84, R80.reuse, R7 ;  /* 0x0000005054077224 */ /* 0x080fe200078e0207 */
[----:B------:R-:W-:Y:S01]  /*5870*/  PRMT R125, R96, 0x8880, RZ ;  /* 0x00008880607d7816 */ /* 0x000fe200000000ff */
[----:B------:R-:W-:Y:S01]  /*5880*/  IMAD R9, R78, R9, RZ ;  /* 0x000000094e097224 */ /* 0x000fe200078e02ff */
[----:B------:R-:W-:Y:S01]  /*5890*/  SHF.L.U32 R124, R96, 0x10, RZ ;  /* 0x00000010607c7819 */ /* 0x000fe200000006ff */
[----:B------:R-:W-:Y:S01]  /*58a0*/  IMAD R8, R81, R80, R8 ;  /* 0x0000005051087224 */ /* 0x000fe200078e0208 */
[----:B------:R-:W-:Y:S01]  /*58b0*/  I2IP.S8.S32.SAT R148, R7, R6, RZ ;  /* 0x0000000607947239 */ /* 0x000fe200000014ff */
[C---:B------:R-:W-:Y:S01]  /*58c0*/  IMAD R10, R78.reuse, R10, RZ ;  /* 0x0000000a4e0a7224 */ /* 0x040fe200078e02ff */
[----:B------:R-:W-:Y:S01]  /*58d0*/  PRMT R122, R97, 0x8880, RZ ;  /* 0x00008880617a7816 */ /* 0x000fe200000000ff */
[----:B------:R-:W-:Y:S01]  /*58e0*/  IMAD R11, R78, R11, RZ ;  /* 0x0000000b4e0b7224 */ /* 0x000fe200078e02ff */
[----:B------:R-:W-:Y:S01]  /*58f0*/  I2IP.S8.S32.SAT R148, R5, R4, R148 ;  /* 0x0000000405947239 */ /* 0x000fe20000001494 */
[----:B------:R-:W-:Y:S01]  /*5900*/  IMAD R9, R82, R80, R9 ;  /* 0x0000005052097224 */ /* 0x000fe200078e0209 */
[----:B------:R-:W-:Y:S01]  /*5910*/  SHF.R.S32.HI R82, RZ, 0x18, R141 ;  /* 0x00000018ff527819 */ /* 0x000fe2000001148d */
[----:B------:R-:W-:Y:S01]  /*5920*/  IMAD R12, R78, R12, RZ ;  /* 0x0000000c4e0c7224 */ /* 0x000fe200078e02ff */
[C---:B------:R-:W-:Y:S01]  /*5930*/  PRMT R119, R98.reuse, 0x8880, RZ ;  /* 0x0000888062777816 */ /* 0x040fe200000000ff */
[----:B------:R-:W-:Y:S01]  /*5940*/  IMAD.MOV.U32 R83, RZ, RZ, R142 ;  /* 0x000000ffff537224 */ /* 0x000fe200078e008e */
[----:B------:R-:W-:Y:S01]  /*5950*/  SHF.L.U32 R118, R98, 0x10, RZ ;  /* 0x0000001062767819 */ /* 0x000fe200000006ff */
[C---:B------:R-:W-:Y:S01]  /*5960*/  IMAD R13, R78.reuse, R13, RZ ;  /* 0x0000000d4e0d7224 */ /* 0x040fe200078e02ff */
[C---:B------:R-:W-:Y:S01]  /*5970*/  PRMT R116, R99.reuse, 0x8880, RZ ;  /* 0x0000888063747816 */ /* 0x040fe200000000ff */
[C---:B------:R-:W-:Y:S01]  /*5980*/  IMAD R14, R78.reuse, R14, RZ ;  /* 0x0000000e4e0e7224 */ /* 0x040fe200078e02ff */
[----:B------:R-:W-:Y:S01]  /*5990*/  SHF.L.U32 R115, R99, 0x10, RZ ;  /* 0x0000001063737819 */ /* 0x000fe200000006ff */
[----:B------:R-:W-:Y:S01]  /*59a0*/  IMAD R15, R78, R15, RZ ;  /* 0x0000000f4e0f7224 */ /* 0x000fe200078e02ff */
[----:B------:R-:W-:Y:S01]  /*59b0*/  PRMT R113, R100, 0x8880, RZ ;  /* 0x0000888064717816 */ /* 0x000fe200000000ff */
[----:B------:R-:W-:Y:S01]  /*59c0*/  IMAD R0, R78, R16, RZ ;  /* 0x000000104e007224 */ /* 0x000fe200078e02ff */
[----:B------:R-:W-:Y:S01]  /*59d0*/  SHF.L.U32 R112, R100, 0x10, RZ ;  /* 0x0000001064707819 */ /* 0x000fe200000006ff */
[C---:B------:R-:W-:Y:S01]  /*59e0*/  IMAD R2, R78.reuse, R17, RZ ;  /* 0x000000114e027224 */ /* 0x040fe200078e02ff */
[C---:B------:R-:W-:Y:S01]  /*59f0*/  PRMT R110, R101.reuse, 0x8880, RZ ;  /* 0x00008880656e7816 */ /* 0x040fe200000000ff */
[C---:B------:R-:W-:Y:S01]  /*5a00*/  IMAD R3, R78.reuse, R18, RZ ;  /* 0x000000124e037224 */ /* 0x040fe200078e02ff */
[----:B------:R-:W-:Y:S01]  /*5a10*/  SHF.L.U32 R109, R101, 0x10, RZ ;  /* 0x00000010656d7819 */ /* 0x000fe200000006ff */
[----:B------:R-:W-:Y:S01]  /*5a20*/  IMAD R19, R78, R19, RZ ;  /* 0x000000134e137224 */ /* 0x000fe200078e02ff */
[----:B------:R-:W-:Y:S01]  /*5a30*/  PRMT R107, R102, 0x8880, RZ ;  /* 0x00008880666b7816 */ /* 0x000fe200000000ff */
[C---:B------:R-:W-:Y:S01]  /*5a40*/  IMAD R16, R78.reuse, R20, RZ ;  /* 0x000000144e107224 */ /* 0x040fe200078e02ff */
[----:B------:R-:W-:Y:S01]  /*5a50*/  PRMT R104, R103, 0x8880, RZ ;  /* 0x0000888067687816 */ /* 0x000fe200000000ff */
[C---:B------:R-:W-:Y:S01]  /*5a60*/  IMAD R17, R78.reuse, R21, RZ ;  /* 0x000000154e117224 */ /* 0x040fe200078e02ff */
[----:B------:R-:W-:Y:S01]  /*5a70*/  SHF.L.U32 R143, R89, 0x8, RZ ;  /* 0x00000008598f7819 */ /* 0x000fe200000006ff */
[C---:B------:R-:W-:Y:S01]  /*5a80*/  IMAD R18, R78.reuse, R22, RZ ;  /* 0x000000164e127224 */ /* 0x040fe200078e02ff */
[----:B------:R-:W-:Y:S01]  /*5a90*/  SHF.R.S32.HI R89, RZ, 0x18, R92 ;  /* 0x00000018ff597819 */ /* 0x000fe2000001145c */
[C---:B------:R-:W-:Y:S01]  /*5aa0*/  IMAD R23, R78.reuse, R23, RZ ;  /* 0x000000174e177224 */ /* 0x040fe200078e02ff */
[----:B------:R-:W-:Y:S01]  /*5ab0*/  SHF.R.S32.HI R81, RZ, 0x18, R143 ;  /* 0x00000018ff517819 */ /* 0x000fe2000001148f */
[----:B------:R-:W-:Y:S01]  /*5ac0*/  IMAD R20, R78, R24, RZ ;  /* 0x000000184e147224 */ /* 0x000fe200078e02ff */
[----:B------:R-:W-:Y:S01]  /*5ad0*/  SHF.L.U32 R87, R90, 0x8, RZ ;  /* 0x000000085a577819 */ /* 0x000fe200000006ff */
[----:B------:R-:W-:Y:S01]  /*5ae0*/  IMAD R21, R78, R25, RZ ;  /* 0x000000194e157224 */ /* 0x000fe200078e02ff */
[----:B------:R-:W-:Y:S01]  /*5af0*/  SHF.R.S32.HI R90, RZ, 0x18, R93 ;  /* 0x00000018ff5a7819 */ /* 0x000fe2000001145d */
[----:B------:R-:W-:Y:S01]  /*5b00*/  IMAD R10, R81, R80, R10 ;  /* 0x00000050510a7224 */ /* 0x000fe200078e020a */
[----:B------:R-:W-:Y:S01]  /*5b10*/  MOV R81, R140 ;  /* 0x0000008c00517202 */ /* 0x000fe20000000f00 */
[-C--:B------:R-:W-:Y:S01]  /*5b20*/  IMAD R11, R85, R80.reuse, R11 ;  /* 0x00000050550b7224 */ /* 0x080fe200078e020b */
[----:B------:R-:W-:Y:S01]  /*5b30*/  SHF.R.S32.HI R87, RZ, 0x18, R87 ;  /* 0x00000018ff577819 */ /* 0x000fe20000011457 */
[-C--:B------:R-:W-:Y:S01]  /*5b40*/  IMAD R12, R83, R80.reuse, R12 ;  /* 0x00000050530c7224 */ /* 0x080fe200078e020c */
[----:B------:R-:W-:Y:S01]  /*5b50*/  SHF.R.S32.HI R83, RZ, 0x18, R139 ;  /* 0x00000018ff537819 */ /* 0x000fe2000001148b */
[----:B------:R-:W-:Y:S01]  /*5b60*/  IMAD R13, R82, R80, R13 ;  /* 0x00000050520d7224 */ /* 0x000fe200078e020d */
[----:B------:R-:W-:Y:S01]  /*5b70*/  I2IP.S8.S32.SAT R149, R11, R10, RZ ;  /* 0x0000000a0b957239 */ /* 0x000fe200000014ff */
[-C--:B------:R-:W-:Y:S01]  /*5b80*/  IMAD R14, R87, R80.reuse, R14 ;  /* 0x00000050570e7224 */ /* 0x080fe200078e020e */
[----:B------:R-:W-:Y:S01]  /*5b90*/  SHF.R.S32.HI R82, RZ, 0x18, R136 ;  /* 0x00000018ff527819 */ /* 0x000fe20000011488 */
[----:B------:R-:W-:Y:S01]  /*5ba0*/  IMAD R15, R86, R80, R15 ;  /* 0x00000050560f7224 */ /* 0x000fe200078e020f */
[----:B------:R-:W-:Y:S01]  /*5bb0*/  I2IP.S8.S32.SAT R149, R9, R8, R149 ;  /* 0x0000000809957239 */ /* 0x000fe20000001495 */
[-C--:B------:R-:W-:Y:S01]  /*5bc0*/  IMAD R0, R81, R80.reuse, R0 ;  /* 0x0000005051007224 */ /* 0x080fe200078e0200 */
[----:B------:R-:W-:Y:S01]  /*5bd0*/  SHF.L.U32 R138, R91, 0x8, RZ ;  /* 0x000000085b8a7819 */ /* 0x000fe200000006ff */
[----:B------:R-:W-:Y:S01]  /*5be0*/  IMAD R2, R83, R80, R2 ;  /* 0x0000005053027224 */ /* 0x000fe200078e0202 */
[----:B------:R-:W-:Y:S01]  /*5bf0*/  I2IP.S8.S32.SAT R150, R15, R14, RZ ;  /* 0x0000000e0f967239 */ /* 0x000fe200000014ff */
[C---:B------:R-:W-:Y:S01]  /*5c00*/  IMAD R22, R78.reuse, R26, RZ ;  /* 0x0000001a4e167224 */ /* 0x040fe200078e02ff */
[----:B------:R-:W-:Y:S01]  /*5c10*/  MOV R83, R137 ;  /* 0x0000008900537202 */ /* 0x000fe20000000f00 */
[C---:B------:R-:W-:Y:S01]  /*5c20*/  IMAD R27, R78.reuse, R27, RZ ;  /* 0x0000001b4e1b7224 */ /* 0x040fe200078e02ff */
[----:B------:R-:W-:Y:S01]  /*5c30*/  I2IP.S8.S32.SAT R150, R13, R12, R150 ;  /* 0x0000000c0d967239 */ /* 0x000fe20000001496 */
[C---:B------:R-:W-:Y:S01]  /*5c40*/  IMAD R24, R78.reuse, R28, RZ ;  /* 0x0000001c4e187224 */ /* 0x040fe200078e02ff */
[----:B------:R-:W-:Y:S01]  /*5c50*/  SHF.R.S32.HI R81, RZ, 0x18, R138 ;  /* 0x00000018ff517819 */ /* 0x000fe2000001148a */
[C---:B------:R-:W-:Y:S01]  /*5c60*/  IMAD R25, R78.reuse, R29, RZ ;  /* 0x0000001d4e197224 */ /* 0x040fe200078e02ff */
[----:B------:R-:W-:Y:S01]  /*5c70*/  SHF.R.S32.HI R91, RZ, 0x18, R94 ;  /* 0x00000018ff5b7819 */ /* 0x000fe2000001145e */
[----:B------:R-:W-:Y:S01]  /*5c80*/  IMAD R26, R78, R30, RZ ;  /* 0x0000001e4e1a7224 */ /* 0x000fe200078e02ff */
[----:B------:R-:W-:Y:S01]  /*5c90*/  SHF.R.S32.HI R94, RZ, 0x18, R97 ;  /* 0x00000018ff5e7819 */ /* 0x000fe20000011461 */
[-C--:B------:R-:W-:Y:S01]  /*5ca0*/  IMAD R3, R81, R80.reuse, R3 ;  /* 0x0000005051037224 */ /* 0x080fe200078e0203 */
[----:B------:R-:W-:Y:S01]  /*5cb0*/  SHF.L.U32 R135, R92, 0x8, RZ ;  /* 0x000000085c877819 */ /* 0x000fe200000006ff */
[----:B------:R-:W-:Y:S01]  /*5cc0*/  IMAD R19, R88, R80, R19 ;  /* 0x0000005058137224 */ /* 0x000fe200078e0213 */
[----:B------:R-:W-:Y:S01]  /*5cd0*/  MOV R81, R134 ;  /* 0x0000008600517202 */ /* 0x000fe20000000f00 */
[-C--:B------:R-:W-:Y:S01]  /*5ce0*/  IMAD R16, R83, R80.reuse, R16 ;  /* 0x0000005053107224 */ /* 0x080fe200078e0210 */
[----:B------:R-:W-:Y:S01]  /*5cf0*/  SHF.R.S32.HI R85, RZ, 0x18, R135 ;  /* 0x00000018ff557819 */ /* 0x000fe20000011487 */
[-C--:B------:R-:W-:Y:S01]  /*5d00*/  IMAD R17, R82, R80.reuse, R17 ;  /* 0x0000005052117224 */ /* 0x080fe200078e0211 */
[----:B------:R-:W-:Y:S01]  /*5d10*/  I2IP.S8.S32.SAT R151, R19, R3, RZ ;  /* 0x0000000313977239 */ /* 0x000fe200000014ff */
[----:B------:R-:W-:Y:S01]  /*5d20*/  IMAD R31, R78, R31, RZ ;  /* 0x0000001f4e1f7224 */ /* 0x000fe200078e02ff */
[----:B------:R-:W-:Y:S01]  /*5d30*/  SHF.R.S32.HI R82, RZ, 0x18, R133 ;  /* 0x00000018ff527819 */ /* 0x000fe20000011485 */
[-C--:B------:R-:W-:Y:S01]  /*5d40*/  IMAD R18, R85, R80.reuse, R18 ;  /* 0x0000005055127224 */ /* 0x080fe200078e0212 */
[----:B------:R-:W-:Y:S01]  /*5d50*/  SHF.L.U32 R132, R93, 0x8, RZ ;  /* 0x000000085d847819 */ /* 0x000fe200000006ff */
[----:B------:R-:W-:Y:S01]  /*5d60*/  IMAD R23, R89, R80, R23 ;  /* 0x0000005059177224 */ /* 0x000fe200078e0217 */
[----:B------:R-:W-:Y:S01]  /*5d70*/  I2IP.S8.S32.SAT R151, R2, R0, R151 ;  /* 0x0000000002977239 */ /* 0x000fe20000001497 */
[-C--:B------:R-:W-:Y:S01]  /*5d80*/  IMAD R20, R81, R80.reuse, R20 ;  /* 0x0000005051147224 */ /* 0x080fe200078e0214 */
[----:B------:R-:W-:Y:S01]  /*5d90*/  SHF.R.S32.HI R81, RZ, 0x18, R132 ;  /* 0x00000018ff517819 */ /* 0x000fe20000011484 */
[----:B------:R-:W-:Y:S01]  /*5da0*/  IMAD R21, R82, R80, R21 ;  /* 0x0000005052157224 */ /* 0x000fe200078e0215 */
[----:B------:R-:W-:Y:S01]  /*5db0*/  I2IP.S8.S32.SAT R160, R23, R18, RZ ;  /* 0x0000001217a07239 */ /* 0x000fe200000014ff */
[----:B------:R-:W-:Y:S01]  /*5dc0*/  IMAD R28, R78, R32, RZ ;  /* 0x000000204e1c7224 */ /* 0x000fe200078e02ff */
[----:B------:R-:W-:Y:S01]  /*5dd0*/  MOV R83, R131 ;  /* 0x0000008300537202 */ /* 0x000fe20000000f00 */
[-C--:B------:R-:W-:Y:S01]  /*5de0*/  IMAD R22, R81, R80.reuse, R22 ;  /* 0x0000005051167224 */ /* 0x080fe200078e0216 */
[----:B------:R-:W-:Y:S01]  /*5df0*/  SHF.R.S32.HI R82, RZ, 0x18, R130 ;  /* 0x00000018ff527819 */ /* 0x000fe20000011482 */
[-C--:B------:R-:W-:Y:S01]  /*5e00*/  IMAD R27, R90, R80.reuse, R27 ;  /* 0x000000505a1b7224 */ /* 0x080fe200078e021b */
[----:B------:R-:W-:Y:S01]  /*5e10*/  SHF.R.S32.HI R85, RZ, 0x18, R129 ;  /* 0x00000018ff557819 */ /* 0x000fe20000011481 */
[-C--:B------:R-:W-:Y:S01]  /*5e20*/  IMAD R24, R83, R80.reuse, R24 ;  /* 0x0000005053187224 */ /* 0x080fe200078e0218 */
[----:B------:R1:W-:Y:S01]  /*5e30*/  STS.128 [R180+UR43+0x2200], R148 ;  /* 0x00220094b4007988 */ /* 0x0003e20008000c2b */
[-C--:B------:R-:W-:Y:S01]  /*5e40*/  IMAD R25, R82, R80.reuse, R25 ;  /* 0x0000005052197224 */ /* 0x080fe200078e0219 */
[----:B------:R-:W-:Y:S01]  /*5e50*/  SHF.L.U32 R126, R95, 0x8, RZ ;  /* 0x000000085f7e7819 */ /* 0x000fe200000006ff */
[----:B------:R-:W-:Y:S01]  /*5e60*/  IMAD R26, R85, R80, R26 ;  /* 0x00000050551a7224 */ /* 0x000fe200078e021a */
[----:B------:R-:W-:Y:S01]  /*5e70*/  I2IP.S8.S32.SAT R160, R17, R16, R160 ;  /* 0x0000001011a07239 */ /* 0x000fe200000014a0 */
[----:B------:R-:W-:Y:S01]  /*5e80*/  IMAD.MOV.U32 R81, RZ, RZ, R128 ;  /* 0x000000ffff517224 */ /* 0x000fe200078e0080 */
[----:B------:R-:W-:Y:S01]  /*5e90*/  SHF.R.S32.HI R82, RZ, 0x18, R127 ;  /* 0x00000018ff527819 */ /* 0x000fe2000001147f */
[C---:B------:R-:W-:Y:S01]  /*5ea0*/  IMAD R29, R78.reuse, R33, RZ ;  /* 0x000000214e1d7224 */ /* 0x040fe200078e02ff */
[----:B------:R-:W-:Y:S01]  /*5eb0*/  I2IP.S8.S32.SAT R161, R27, R22, RZ ;  /* 0x000000161ba17239 */ /* 0x000fe200000014ff */
[----:B------:R-:W-:Y:S01]  /*5ec0*/  IMAD R31, R91, R80, R31 ;  /* 0x000000505b1f7224 */ /* 0x000fe200078e021f */
[----:B------:R-:W-:Y:S01]  /*5ed0*/  SHF.R.S32.HI R83, RZ, 0x18, R126 ;  /* 0x00000018ff537819 */ /* 0x000fe2000001147e */
[C---:B------:R-:W-:Y:S01]  /*5ee0*/  IMAD R30, R78.reuse, R34, RZ ;  /* 0x000000224e1e7224 */ /* 0x040fe200078e02ff */
[----:B------:R-:W-:Y:S01]  /*5ef0*/  I2IP.S8.S32.SAT R161, R21, R20, R161 ;  /* 0x0000001415a17239 */ /* 0x000fe200000014a1 */
[----:B------:R-:W-:Y:S01]  /*5f00*/  IMAD R28, R81, R80, R28 ;  /* 0x00000050511c7224 */ /* 0x000fe200078e021c */
[----:B------:R-:W-:Y:S01]  /*5f10*/  SHF.R.S32.HI R92, RZ, 0x18, R95 ;  /* 0x00000018ff5c7819 */ /* 0x000fe2000001145f */
[----:B------:R-:W-:Y:S01]  /*5f20*/  IMAD R35, R78, R35, RZ ;  /* 0x000000234e237224 */ /* 0x000fe200078e02ff */
[----:B------:R-:W-:Y:S01]  /*5f30*/  I2IP.S8.S32.SAT R162, R31, R26, RZ ;  /* 0x0000001a1fa27239 */ /* 0x000fe200000014ff */
[----:B------:R-:W-:Y:S01]  /*5f40*/  IMAD R29, R82, R80, R29 ;  /* 0x00000050521d7224 */ /* 0x000fe200078e021d */
[----:B------:R-:W-:Y:S01]  /*5f50*/  MOV R81, R125 ;  /* 0x0000007d00517202 */ /* 0x000fe20000000f00 */
[----:B------:R-:W-:Y:S01]  /*5f60*/  IMAD R32, R78, R36, RZ ;  /* 0x000000244e207224 */ /* 0x000fe200078e02ff */
[----:B------:R-:W-:Y:S01]  /*5f70*/  I2IP.S8.S32.SAT R162, R25, R24, R162 ;  /* 0x0000001819a27239 */ /* 0x000fe200000014a2 */
[-C--:B------:R-:W-:Y:S01]  /*5f80*/  IMAD R30, R83, R80.reuse, R30 ;  /* 0x00000050531e7224 */ /* 0x080fe200078e021e */
[----:B------:R-:W-:Y:S01]  /*5f90*/  SHF.L.U32 R123, R96, 0x8, RZ ;  /* 0x00000008607b7819 */ /* 0x000fe200000006ff */
[----:B------:R-:W-:Y:S01]  /*5fa0*/  IMAD R35, R92, R80, R35 ;  /* 0x000000505c237224 */ /* 0x000fe200078e0223 */
[----:B------:R-:W-:Y:S01]  /*5fb0*/  SHF.R.S32.HI R82, RZ, 0x18, R124 ;  /* 0x00000018ff527819 */ /* 0x000fe2000001147c */
[C---:B------:R-:W-:Y:S01]  /*5fc0*/  IMAD R33, R78.reuse, R37, RZ ;  /* 0x000000254e217224 */ /* 0x040fe200078e02ff */
[----:B------:R-:W-:Y:S01]  /*5fd0*/  MOV R83, R122 ;  /* 0x0000007a00537202 */ /* 0x000fe20000000f00 */
[----:B------:R-:W-:Y:S01]  /*5fe0*/  IMAD R32, R81, R80, R32 ;  /* 0x0000005051207224 */ /* 0x000fe200078e0220 */
[----:B------:R-:W-:Y:S01]  /*5ff0*/  SHF.R.S32.HI R81, RZ, 0x18, R123 ;  /* 0x00000018ff517819 */ /* 0x000fe2000001147b */
[C---:B------:R-:W-:Y:S01]  /*6000*/  IMAD R34, R78.reuse, R38, RZ ;  /* 0x000000264e227224 */ /* 0x040fe200078e02ff */
[----:B------:R-:W-:Y:S01]  /*6010*/  SHF.R.S32.HI R93, RZ, 0x18, R96 ;  /* 0x00000018ff5d7819 */ /* 0x000fe20000011460 */
[----:B------:R-:W-:Y:S01]  /*6020*/  IMAD R39, R78, R39, RZ ;  /* 0x000000274e277224 */ /* 0x000fe200078e02ff */
[----:B------:R-:W-:Y:S01]  /*6030*/  I2IP.S8.S32.SAT R163, R35, R30, RZ ;  /* 0x0000001e23a37239 */ /* 0x000fe200000014ff */
[----:B------:R-:W-:Y:S01]  /*6040*/  IMAD R33, R82, R80, R33 ;  /* 0x0000005052217224 */ /* 0x000fe200078e0221 */
[----:B------:R-:W-:Y:S01]  /*6050*/  SHF.L.U32 R120, R97, 0x8, RZ ;  /* 0x0000000861787819 */ /* 0x000fe200000006ff */
[C---:B------:R-:W-:Y:S01]  /*6060*/  IMAD R36, R78.reuse, R40, RZ ;  /* 0x000000284e247224 */ /* 0x040fe200078e02ff */
[----:B------:R-:W-:Y:S01]  /*6070*/  I2IP.S8.S32.SAT R163, R29, R28, R163 ;  /* 0x0000001c1da37239 */ /* 0x000fe200000014a3 */
[-C--:B------:R-:W-:Y:S01]  /*6080*/  IMAD R34, R81, R80.reuse, R34 ;  /* 0x0000005051227224 */ /* 0x080fe200078e0222 */
[----:B------:R-:W-:Y:S01]  /*6090*/  SHF.R.S32.HI R82, RZ, 0x18, R121 ;  /* 0x00000018ff527819 */ /* 0x000fe20000011479 */
[C---:B------:R-:W-:Y:S01]  /*60a0*/  IMAD R37, R78.reuse, R41, RZ ;  /* 0x000000294e257224 */ /* 0x040fe200078e02ff */
[----:B------:R-:W-:Y:S01]  /*60b0*/  MOV R81, R119 ;  /* 0x0000007700517202 */ /* 0x000fe20000000f00 */
[----:B------:R-:W-:Y:S01]  /*60c0*/  IMAD R39, R93, R80, R39 ;  /* 0x000000505d277224 */ /* 0x000fe200078e0227 */
[----:B------:R-:W-:Y:S01]  /*60d0*/  SHF.R.S32.HI R85, RZ, 0x18, R120 ;  /* 0x00000018ff557819 */ /* 0x000fe20000011478 */
[C---:B------:R-:W-:Y:S01]  /*60e0*/  IMAD R38, R78.reuse, R42, RZ ;  /* 0x0000002a4e267224 */ /* 0x040fe200078e02ff */
[----:B------:R1:W-:Y:S01]  /*60f0*/  STS.128 [R179+0x2200], R160 ;  /* 0x002200a0b3007388 */ /* 0x0003e20000000c00 */
[----:B------:R-:W-:Y:S01]  /*6100*/  IMAD R36, R83, R80, R36 ;  /* 0x0000005053247224 */ /* 0x000fe200078e0224 */
[----:B------:R-:W-:Y:S01]  /*6110*/  I2IP.S8.S32.SAT R172, R39, R34, RZ ;  /* 0x0000002227ac7239 */ /* 0x000fe200000014ff */
[----:B------:R-:W-:Y:S01]  /*6120*/  IMAD R43, R78, R43, RZ ;  /* 0x0000002b4e2b7224 */ /* 0x000fe200078e02ff */
[----:B------:R-:W-:Y:S01]  /*6130*/  MOV R83, R116 ;  /* 0x0000007400537202 */ /* 0x000fe20000000f00 */
[----:B------:R-:W-:Y:S01]  /*6140*/  IMAD R37, R82, R80, R37 ;  /* 0x0000005052257224 */ /* 0x000fe200078e0225 */
[----:B------:R-:W-:Y:S01]  /*6150*/  I2IP.S8.S32.SAT R172, R33, R32, R172 ;  /* 0x0000002021ac7239 */ /* 0x000fe200000014ac */
[----:B------:R-:W-:Y:S01]  /*6160*/  IMAD R40, R78, R44, RZ ;  /* 0x0000002c4e287224 */ /* 0x000fe200078e02ff */
[----:B------:R-:W-:Y:S01]  /*6170*/  SHF.R.S32.HI R82, RZ, 0x18, R118 ;  /* 0x00000018ff527819 */ /* 0x000fe20000011476 */
[-C--:B------:R-:W-:Y:S01]  /*6180*/  IMAD R38, R85, R80.reuse, R38 ;  /* 0x0000005055267224 */ /* 0x080fe200078e0226 */
[----:B------:R-:W-:Y:S01]  /*6190*/  SHF.L.U32 R117, R98, 0x8, RZ ;  /* 0x0000000862757819 */ /* 0x000fe200000006ff */
[-C--:B------:R-:W-:Y:S01]  /*61a0*/  IMAD R43, R94, R80.reuse, R43 ;  /* 0x000000505e2b7224 */ /* 0x080fe200078e022b */
[----:B------:R-:W-:Y:S01]  /*61b0*/  SHF.R.S32.HI R95, RZ, 0x18, R98 ;  /* 0x00000018ff5f7819 */ /* 0x000fe20000011462 */
[C---:B------:R-:W-:Y:S01]  /*61c0*/  IMAD R41, R78.reuse, R45, RZ ;  /* 0x0000002d4e297224 */ /* 0x040fe200078e02ff */
[----:B------:R-:W-:Y:S01]  /*61d0*/  SHF.R.S32.HI R85, RZ, 0x18, R114 ;  /* 0x00000018ff557819 */ /* 0x000fe20000011472 */
[----:B------:R-:W-:Y:S01]  /*61e0*/  IMAD R40, R81, R80, R40 ;  /* 0x0000005051287224 */ /* 0x000fe200078e0228 */
[----:B------:R-:W-:Y:S01]  /*61f0*/  SHF.R.S32.HI R81, RZ, 0x18, R117 ;  /* 0x00000018ff517819 */ /* 0x000fe20000011475 */
[C---:B------:R-:W-:Y:S01]  /*6200*/  IMAD R42, R78.reuse, R46, RZ ;  /* 0x0000002e4e2a7224 */ /* 0x040fe200078e02ff */
[----:B------:R-:W-:Y:S01]  /*6210*/  I2IP.S8.S32.SAT R173, R43, R38, RZ ;  /* 0x000000262bad7239 */ /* 0x000fe200000014ff */
[----:B------:R-:W-:Y:S01]  /*6220*/  IMAD R47, R78, R47, RZ ;  /* 0x0000002f4e2f7224 */ /* 0x000fe200078e02ff */
[----:B------:R-:W-:Y:S01]  /*6230*/  SHF.R.S32.HI R96, RZ, 0x18, R99 ;  /* 0x00000018ff607819 */ /* 0x000fe20000011463 */
[----:B------:R-:W-:Y:S01]  /*6240*/  IMAD R41, R82, R80, R41 ;  /* 0x0000005052297224 */ /* 0x000fe200078e0229 */
[----:B------:R-:W-:Y:S01]  /*6250*/  I2IP.S8.S32.SAT R173, R37, R36, R173 ;  /* 0x0000002425ad7239 */ /* 0x000fe200000014ad */
[C---:B------:R-:W-:Y:S01]  /*6260*/  IMAD R44, R78.reuse, R48, RZ ;  /* 0x000000304e2c7224 */ /* 0x040fe200078e02ff */
[----:B------:R-:W-:Y:S01]  /*6270*/  SHF.R.S32.HI R82, RZ, 0x18, R115 ;  /* 0x00000018ff527819 */ /* 0x000fe20000011473 */
[-C--:B------:R-:W-:Y:S01]  /*6280*/  IMAD R42, R81, R80.reuse, R42 ;  /* 0x00000050512a7224 */ /* 0x080fe200078e022a */
[----:B------:R-:W-:Y:S01]  /*6290*/  SHF.R.S32.HI R97, RZ, 0x18, R100 ;  /* 0x00000018ff617819 */ /* 0x000fe20000011464 */
[C---:B------:R-:W-:Y:S01]  /*62a0*/  IMAD R45, R78.reuse, R49, RZ ;  /* 0x000000314e2d7224 */ /* 0x040fe200078e02ff */
[----:B------:R-:W-:Y:S01]  /*62b0*/  SHF.R.S32.HI R98, RZ, 0x18, R101 ;  /* 0x00000018ff627819 */ /* 0x000fe20000011465 */
[----:B------:R-:W-:Y:S01]  /*62c0*/  IMAD R47, R95, R80, R47 ;  /* 0x000000505f2f7224 */ /* 0x000fe200078e022f */
[----:B------:R-:W-:Y:S01]  /*62d0*/  SHF.R.S32.HI R99, RZ, 0x18, R102 ;  /* 0x00000018ff637819 */ /* 0x000fe20000011466 */
[----:B------:R-:W-:Y:S01]  /*62e0*/  IMAD R46, R78, R50, RZ ;  /* 0x000000324e2e7224 */ /* 0x000fe200078e02ff */
[----:B------:R-:W-:Y:S01]  /*62f0*/  SHF.L.U32 R111, R100, 0x8, RZ ;  /* 0x00000008646f7819 */ /* 0x000fe200000006ff */
        /* <DEDUP_REMOVED lines=9> */
[----:B------:R-:W-:Y:S01]  /*6390*/  SHF.R.S32.HI R100, RZ, 0x18, R103 ;  /* 0x00000018ff647819 */ /* 0x000fe20000011467 */
[----:B------:R-:W-:Y:S01]  /*63a0*/  IMAD.MOV.U32 R81, RZ, RZ, R113 ;  /* 0x000000ffff517224 */ /* 0x000fe200078e0071 */
[----:B------:R-:W-:Y:S01]  /*63b0*/  SHF.L.U32 R108, R101, 0x8, RZ ;  /* 0x00000008656c7819 */ /* 0x000fe200000006ff */
[-C--:B------:R-:W-:Y:S01]  /*63c0*/  IMAD R51, R96, R80.reuse, R51 ;  /* 0x0000005060337224 */ /* 0x080fe200078e0233 */
[----:B------:R-:W-:Y:S01]  /*63d0*/  SHF.L.U32 R105, R102, 0x8, RZ ;  /* 0x0000000866697819 */ /* 0x000fe200000006ff */
[C---:B------:R-:W-:Y:S01]  /*63e0*/  IMAD R49, R78.reuse, R53, RZ ;  /* 0x000000354e317224 */ /* 0x040fe200078e02ff */
[----:B------:R-:W-:Y:S01]  /*63f0*/  SHF.L.U32 R102, R103, 0x10, RZ ;  /* 0x0000001067667819 */ /* 0x000fe200000006ff */
[----:B------:R-:W-:Y:S01]  /*6400*/  IMAD R48, R81, R80, R48 ;  /* 0x0000005051307224 */ /* 0x000fe200078e0230 */
[----:B------:R-:W-:Y:S01]  /*6410*/  SHF.R.S32.HI R81, RZ, 0x18, R111 ;  /* 0x00000018ff517819 */ /* 0x000fe2000001146f */
[C---:B------:R-:W-:Y:S01]  /*6420*/  IMAD R50, R78.reuse, R54, RZ ;  /* 0x000000364e327224 */ /* 0x040fe200078e02ff */
[----:B------:R-:W-:Y:S01]  /*6430*/  I2IP.S8.S32.SAT R175, R51, R46, RZ ;  /* 0x0000002e33af7239 */ /* 0x000fe200000014ff */
[----:B------:R-:W-:Y:S01]  /*6440*/  IMAD R55, R78, R55, RZ ;  /* 0x000000374e377224 */ /* 0x000fe200078e02ff */
[----:B------:R-:W-:Y:S01]  /*6450*/  SHF.L.U32 R101, R103, 0x8, RZ ;  /* 0x0000000867657819 */ /* 0x000fe200000006ff */
[----:B------:R-:W-:Y:S01]  /*6460*/  IMAD R49, R82, R80, R49 ;  /* 0x0000005052317224 */ /* 0x000fe200078e0231 */
[----:B------:R-:W-:Y:S01]  /*6470*/  I2IP.S8.S32.SAT R175, R45, R44, R175 ;  /* 0x0000002c2daf7239 */ /* 0x000fe200000014af */
[C---:B------:R-:W-:Y:S01]  /*6480*/  IMAD R52, R78.reuse, R56, RZ ;  /* 0x000000384e347224 */ /* 0x040fe200078e02ff */
[----:B------:R-:W-:Y:S01]  /*6490*/  SHF.R.S32.HI R82, RZ, 0x18, R109 ;  /* 0x00000018ff527819 */ /* 0x000fe2000001146d */
[-C--:B------:R-:W-:Y:S01]  /*64a0*/  IMAD R50, R81, R80.reuse, R50 ;  /* 0x0000005051327224 */ /* 0x080fe200078e0232 */
[----:B------:R-:W-:Y:S01]  /*64b0*/  SHF.R.S32.HI R81, RZ, 0x18, R108 ;  /* 0x00000018ff517819 */ /* 0x000fe2000001146c */
[C---:B------:R-:W-:Y:S01]  /*64c0*/  IMAD R53, R78.reuse, R57, RZ ;  /* 0x000000394e357224 */ /* 0x040fe200078e02ff */
[----:B------:R1:W-:Y:S01]  /*64d0*/  STS.128 [R178+0x2200], R172 ;  /* 0x002200acb2007388 */ /* 0x0003e20000000c00 */
[----:B------:R-:W-:Y:S02]  /*64e0*/  IMAD R55, R97, R80, R55 ;  /* 0x0000005061377224 */ /* 0x000fe400078e0237 */
[C---:B------:R-:W-:Y:S02]  /*64f0*/  IMAD R54, R78.reuse, R58, RZ ;  /* 0x0000003a4e367224 */ /* 0x040fe400078e02ff */
[----:B------:R-:W-:Y:S01]  /*6500*/  IMAD R52, R83, R80, R52 ;  /* 0x0000005053347224 */ /* 0x000fe200078e0234 */
[----:B------:R-:W-:Y:S01]  /*6510*/  I2IP.S8.S32.SAT R192, R55, R50, RZ ;  /* 0x0000003237c07239 */ /* 0x000fe200000014ff */
[----:B------:R-:W-:Y:S01]  /*6520*/  IMAD R59, R78, R59, RZ ;  /* 0x0000003b4e3b7224 */ /* 0x000fe200078e02ff */
[----:B------:R-:W-:Y:S01]  /*6530*/  MOV R83, R107 ;  /* 0x0000006b00537202 */ /* 0x000fe20000000f00 */
[----:B------:R-:W-:Y:S01]  /*6540*/  IMAD R53, R82, R80, R53 ;  /* 0x0000005052357224 */ /* 0x000fe200078e0235 */
[----:B------:R-:W-:Y:S01]  /*6550*/  I2IP.S8.S32.SAT R192, R49, R48, R192 ;  /* 0x0000003031c07239 */ /* 0x000fe200000014c0 */
[C---:B------:R-:W-:Y:S01]  /*6560*/  IMAD R56, R78.reuse, R60, RZ ;  /* 0x0000003c4e387224 */ /* 0x040fe200078e02ff */
[----:B------:R-:W-:Y:S01]  /*6570*/  SHF.R.S32.HI R82, RZ, 0x18, R106 ;  /* 0x00000018ff527819 */ /* 0x000fe2000001146a */
[-C--:B------:R-:W-:Y:S01]  /*6580*/  IMAD R54, R81, R80.reuse, R54 ;  /* 0x0000005051367224 */ /* 0x080fe200078e0236 */
[----:B------:R-:W-:Y:S01]  /*6590*/  SHF.R.S32.HI R81, RZ, 0x18, R105 ;  /* 0x00000018ff517819 */ /* 0x000fe20000011469 */
[----:B------:R-:W-:Y:S02]  /*65a0*/  IMAD R57, R78, R61, RZ ;  /* 0x0000003d4e397224 */ /* 0x000fe400078e02ff */
[----:B------:R-:W-:Y:S02]  /*65b0*/  IMAD R59, R98, R80, R59 ;  /* 0x00000050623b7224 */ /* 0x000fe400078e023b */
[C---:B------:R-:W-:Y:S02]  /*65c0*/  IMAD R58, R78.reuse, R62, RZ ;  /* 0x0000003e4e3a7224 */ /* 0x040fe400078e02ff */
[----:B------:R-:W-:Y:S01]  /*65d0*/  IMAD R56, R83, R80, R56 ;  /* 0x0000005053387224 */ /* 0x000fe200078e0238 */
[----:B------:R-:W-:Y:S01]  /*65e0*/  I2IP.S8.S32.SAT R193, R59, R54, RZ ;  /* 0x000000363bc17239 */ /* 0x000fe200000014ff */
[----:B------:R-:W-:Y:S01]  /*65f0*/  IMAD R63, R78, R63, RZ ;  /* 0x0000003f4e3f7224 */ /* 0x000fe200078e02ff */
[----:B------:R-:W-:Y:S01]  /*6600*/  MOV R83, R104 ;  /* 0x0000006800537202 */ /* 0x000fe20000000f00 */
[----:B------:R-:W-:Y:S01]  /*6610*/  IMAD R57, R82, R80, R57 ;  /* 0x0000005052397224 */ /* 0x000fe200078e0239 */
[----:B------:R-:W-:Y:S01]  /*6620*/  SHF.R.S32.HI R82, RZ, 0x18, R102 ;  /* 0x00000018ff527819 */ /* 0x000fe20000011466 */
[C---:B------:R-:W-:Y:S01]  /*6630*/  IMAD R60, R78.reuse, R64, RZ ;  /* 0x000000404e3c7224 */ /* 0x040fe200078e02ff */
[----:B------:R-:W-:Y:S01]  /*6640*/  I2IP.S8.S32.SAT R193, R53, R52, R193 ;  /* 0x0000003435c17239 */ /* 0x000fe200000014c1 */
[-C--:B------:R-:W-:Y:S01]  /*6650*/  IMAD R58, R81, R80.reuse, R58 ;  /* 0x00000050513a7224 */ /* 0x080fe200078e023a */
[----:B------:R-:W-:Y:S01]  /*6660*/  SHF.R.S32.HI R81, RZ, 0x18, R101 ;  /* 0x00000018ff517819 */ /* 0x000fe20000011465 */
[C---:B------:R-:W-:Y:S02]  /*6670*/  IMAD R61, R78.reuse, R65, RZ ;  /* 0x000000414e3d7224 */ /* 0x040fe400078e02ff */
[-C--:B------:R-:W-:Y:S02]  /*6680*/  IMAD R63, R99, R80.reuse, R63 ;  /* 0x00000050633f7224 */ /* 0x080fe400078e023f */
[----:B------:R-:W-:Y:S02]  /*6690*/  IMAD R60, R83, R80, R60 ;  /* 0x00000050533c7224 */ /* 0x000fe400078e023c */
[----:B------:R-:W-:Y:S01]  /*66a0*/  IMAD R62, R78, R66, RZ ;  /* 0x000000424e3e7224 */ /* 0x000fe200078e02ff */
[----:B------:R-:W-:Y:S01]  /*66b0*/  I2IP.S8.S32.SAT R194, R63, R58, RZ ;  /* 0x0000003a3fc27239 */ /* 0x000fe200000014ff */
[----:B------:R-:W-:Y:S02]  /*66c0*/  IMAD R61, R82, R80, R61 ;  /* 0x00000050523d7224 */ /* 0x000fe400078e023d */
[----:B------:R-:W-:Y:S01]  /*66d0*/  IMAD R67, R78, R67, RZ ;  /* 0x000000434e437224 */ /* 0x000fe200078e02ff */
[----:B------:R-:W-:Y:S01]  /*66e0*/  I2IP.S8.S32.SAT R194, R57, R56, R194 ;  /* 0x0000003839c27239 */ /* 0x000fe200000014c2 */
[-C--:B------:R-:W-:Y:S02]  /*66f0*/  IMAD R62, R81, R80.reuse, R62 ;  /* 0x00000050513e7224 */ /* 0x080fe400078e023e */
[----:B------:R-:W-:Y:S05]  /*6700*/  IMAD R67, R100, R80, R67 ;  /* 0x0000005064437224 */ /* 0x000fea00078e0243 */
[----:B------:R-:W-:Y:S04]  /*6710*/  I2IP.S8.S32.SAT R189, R67, R62, RZ ;  /* 0x0000003e43bd7239 */ /* 0x000fe800000014ff */
[----:B------:R-:W-:Y:S02]  /*6720*/  I2IP.S8.S32.SAT R195, R61, R60, R189 ;  /* 0x0000003c3dc37239 */ /* 0x000fe400000014bd */
[----:B------:R-:W-:Y:S03]  /*6730*/  IADD3 R189, PT, PT, R76, 0x1, RZ ;  /* 0x000000014cbd7810 */ /* 0x000fe60007ffe0ff */
[----:B------:R1:W-:Y:S01]  /*6740*/  STS.128 [R177+0x2200], R192 ;  /* 0x002200c0b1007388 */ /* 0x0003e20000000c00 */
[----:B------:R-:W-:Y:S01]  /*6750*/  @!PT LDS RZ, [RZ] ;  /* 0x00000000fffff984 */ /* 0x000fe20000000800 */
[----:B------:R-:W-:Y:S01]  /*6760*/  @!PT LDS RZ, [RZ] ;  /* 0x00000000fffff984 */ /* 0x000fe20000000800 */
[----:B------:R-:W-:Y:S01]  /*6770*/  @!PT LDS RZ, [RZ] ;  /* 0x00000000fffff984 */ /* 0x000fe20000000800 */
[----:B------:R-:W-:Y:S01]  /*6780*/  @!PT LDS RZ, [RZ] ;  /* 0x00000000fffff984 */ /* 0x000fe20000000800 */
[----:B------:R3:W-:Y:S07]  /*6790*/  MEMBAR.ALL.CTA ;  /* 0x0000000000007992 */ /* 0x0007ee0000008000 */
[----:B---3--:R-:W3:Y:S02]  /*67a0*/  FENCE.VIEW.ASYNC.S ;  /* 0x00000000000073c6 */ /* 0x008ee40000000000 */
[----:B---3--:R-:W-:Y:S06]  /*67b0*/  BAR.SYNC.DEFER_BLOCKING 0x1, 0x80 ;  /* 0x0042000000007b1d */ /* 0x008fec0000010000 */
[----:B------:R-:W-:Y:S05]  /*67c0*/  @P0 BRA `(.L_x_93) ;  /* 0x0000000000340947 */ /* 0x000fea0003800000 */
[----:B------:R-:W-:Y:S01]  /*67d0*/  UIADD3 UR12, UPT, UPT, UR43, 0x2200, URZ ;  /* 0x000022002b0c7890 */ /* 0x000fe2000fffe0ff */
[----:B------:R-:W-:Y:S01]  /*67e0*/  R2UR UR9, R165 ;  /* 0x00000000a50972ca */ /* 0x000fe200000e0000 */
[----:B------:R-:W-:Y:S01]  /*67f0*/  UIADD3 UR10, UP0, UPT, UR46, 0x680, URZ ;  /* 0x000006802e0a7890 */ /* 0x000fe2000ff1e0ff */
[----:B------:R-:W-:Y:S01]  /*6800*/  R2UR UR8, R167 ;  /* 0x00000000a70872ca */ /* 0x000fe200000e0000 */
[----:B------:R-:W-:Y:S02]  /*6810*/  UMOV UR7, UR36 ;  /* 0x0000002400077c82 */ /* 0x000fe40008000000 */
[----:B------:R-:W-:Y:S01]  /*6820*/  IMAD.U32 R186, RZ, RZ, UR12 ;  /* 0x0000000cffba7e24 */ /* 0x000fe2000f8e00ff */
[----:B------:R-:W-:Y:S04]  /*6830*/  UIADD3.X UR11, UPT, UPT, URZ, UR47, URZ, UP0, !UPT ;  /* 0x0000002fff0b7290 */ /* 0x000fe800087fe4ff */
[----:B------:R-:W-:Y:S03]  /*6840*/  R2UR UR4, R186 ;  /* 0x00000000ba0472ca */ /* 0x000fe600000e0000 */
[----:B------:R-:W-:Y:S02]  /*6850*/  USHF.L.U32 UR5, UR9, 0x6, URZ ;  /* 0x0000000609057899 */ /* 0x000fe400080006ff */
[----:B------:R-:W-:Y:S09]  /*6860*/  USHF.L.U32 UR6, UR8, 0x7, URZ ;  /* 0x0000000708067899 */ /* 0x000ff200080006ff */
[----:B------:R3:W-:Y:S01]  /*6870*/  UTMASTG.3D [UR4], [UR10] ;  /* 0x000000040a0073b5 */ /* 0x0007e20008010000 */
[----:B------:R0:W-:Y:S01]  /*6880*/  UTMACMDFLUSH ;  /* 0x00000000000079b7 */ /* 0x0001e20000000000 */
[----:B---3--:R-:W-:Y:S04]  /*6890*/  DEPBAR.LE SB0, 0x0 ;  /* 0x000080000000791a */ /* 0x008fe80000000000 */
.L_x_93:
[----:B------:R-:W-:Y:S05]  /*68a0*/  BSYNC.RECONVERGENT B0 ;  /* 0x0000000000007941 */ /* 0x000fea0003800200 */
.L_x_92:
[----:B------:R-:W-:Y:S01]  /*68b0*/  BAR.SYNC.DEFER_BLOCKING 0x1, 0x80 ;  /* 0x0042000000007b1d */ /* 0x000fe20000010000 */
[----:B------:R-:W-:Y:S01]  /*68c0*/  ISETP.NE.AND P2, PT, R187, RZ, PT ;  /* 0x000000ffbb00720c */ /* 0x000fe20003f45270 */
[----:B------:R-:W-:Y:S01]  /*68d0*/  IMAD.IADD R165, R75, 0x1, R164 ;  /* 0x000000014ba57824 */ /* 0x000fe200078e02a4 */
[----:B------:R-:W-:Y:S01]  /*68e0*/  ISETP.NE.AND P0, PT, R188, 0x2, PT ;  /* 0x00000002bc00780c */ /* 0x000fe20003f05270 */
[----:B------:R-:W-:Y:S01]  /*68f0*/  IMAD.IADD R167, R77, 0x1, R166 ;  /* 0x000000014da77824 */ /* 0x000fe200078e02a6 */
[----:B------:R-:W-:Y:S02]  /*6900*/  ISETP.NE.AND P1, PT, R189, 0x4, PT ;  /* 0x00000004bd00780c */ /* 0x000fe40003f25270 */
[----:B------:R-:W-:Y:S02]  /*6910*/  SEL R3, RZ, 0x1, P0 ;  /* 0x00000001ff037807 */ /* 0x000fe40000000000 */
[----:B------:R-:W-:Y:S02]  /*6920*/  SEL R0, RZ, 0x1, P1 ;  /* 0x00000001ff007807 */ /* 0x000fe40000800000 */
[----:B------:R-:W-:Y:S02]  /*6930*/  LOP3.LUT R184, R184, R3, RZ, 0x3c, !PT ;  /* 0x00000003b8b87212 */ /* 0x000fe400078e3cff */
[----:B------:R-:W-:Y:S02]  /*6940*/  LOP3.LUT R185, R185, R0, RZ, 0x3c, !PT ;  /* 0x00000000b9b97212 */ /* 0x000fe400078e3cff */
[----:B------:R-:W-:Y:S02]  /*6950*/  @P2 R2UR UR36, R182 ;  /* 0x00000000b62422ca */ /* 0x000fe400000e0000 */
[----:B------:R-:W-:Y:S02]  /*6960*/  SEL R188, R188, RZ, P0 ;  /* 0x000000ffbcbc7207 */ /* 0x000fe40000000000 */
[----:B------:R-:W-:Y:S01]  /*6970*/  SEL R76, R189, RZ, P1 ;  /* 0x000000ffbd4c7207 */ /* 0x000fe20000800000 */
[----:B------:R-:W-:Y:S10]  /*6980*/  @P2 BRA `(.L_x_94) ;  /* 0xffffffdc00342947 */ /* 0x000ff4000383ffff */
[----:B------:R-:W-:Y:S05]  /*6990*/  EXIT ;  /* 0x000000000000794d */ /* 0x000fea0003800000 */
.L_x_19:
[----:B--2---:R2:W1:Y:S02]  /*69a0*/  SYNCS.PHASECHK.TRANS64.TRYWAIT P0, [R3+URZ+0xd0], R2 ;  /* 0x0000d002030075a7 */ /* 0x00446400080011ff */
[----:B-1----:R-:W-:Y:S05]  /*69b0*/  @!P0 NANOSLEEP.SYNCS 0x989680 ;  /* 0x009896800000895d */ /* 0x002fea0003900000 */
[----:B------:R-:W1:Y:S02]  /*69c0*/  @!P0 SYNCS.PHASECHK.TRANS64 P0, [R3+URZ+0xd0], R2 ;  /* 0x0000d002030085a7 */ /* 0x000e6400080010ff */
[----:B-1----:R-:W-:Y:S05]  /*69d0*/  @!P0 BRA `(.L_x_19) ;  /* 0xfffffffc00f08947 */ /* 0x002fea000383ffff */
[----:B------:R-:W-:Y:S05]  /*69e0*/  BRA `(.L_x_95) ;  /* 0xffffffa800e87947 */ /* 0x000fea000383ffff */
.L_x_22:
[----:B-1----:R-:W-:-:S07]  /*69f0*/  MOV R2, UR33 ;  /* 0x0000002100027c02 */ /* 0x002fce0008000f00 */
.L_x_96:
[----:B-1----:R1:W2:Y:S02]  /*6a00*/  SYNCS.PHASECHK.TRANS64.TRYWAIT P0, [R2+URZ+0x20], R5 ;  /* 0x00002005020075a7 */ /* 0x0022a400080011ff */
[----:B--2---:R-:W-:Y:S05]  /*6a10*/  @!P0 NANOSLEEP.SYNCS 0x989680 ;  /* 0x009896800000895d */ /* 0x004fea0003900000 */
[----:B------:R-:W2:Y:S02]  /*6a20*/  @!P0 SYNCS.PHASECHK.TRANS64 P0, [R2+URZ+0x20], R5 ;  /* 0x00002005020085a7 */ /* 0x000ea400080010ff */
[----:B--2---:R-:W-:Y:S05]  /*6a30*/  @!P0 BRA `(.L_x_96) ;  /* 0xfffffffc00f08947 */ /* 0x004fea000383ffff */
[----:B------:R-:W-:Y:S05]  /*6a40*/  BRA `(.L_x_21) ;  /* 0xffffffac00387947 */ /* 0x000fea000383ffff */
.L_x_28:
[----:B-1----:R-:W-:-:S07]  /*6a50*/  MOV R2, UR17 ;  /* 0x0000001100027c02 */ /* 0x002fce0008000f00 */
.L_x_97:
[----:B-1----:R1:W2:Y:S02]  /*6a60*/  SYNCS.PHASECHK.TRANS64.TRYWAIT P0, [R2+URZ+0x20], R5 ;  /* 0x00002005020075a7 */ /* 0x0022a400080011ff */
[----:B--2---:R-:W-:Y:S05]  /*6a70*/  @!P0 NANOSLEEP.SYNCS 0x989680 ;  /* 0x009896800000895d */ /* 0x004fea0003900000 */
[----:B------:R-:W2:Y:S02]  /*6a80*/  @!P0 SYNCS.PHASECHK.TRANS64 P0, [R2+URZ+0x20], R5 ;  /* 0x00002005020085a7 */ /* 0x000ea400080010ff */
[----:B--2---:R-:W-:Y:S05]  /*6a90*/  @!P0 BRA `(.L_x_97) ;  /* 0xfffffffc00f08947 */ /* 0x004fea000383ffff */
[----:B------:R-:W-:Y:S05]  /*6aa0*/  BRA `(.L_x_27) ;  /* 0xffffffac00e07947 */ /* 0x000fea000383ffff */
.L_x_32:
[----:B-1----:R1:W2:Y:S02]  /*6ab0*/  SYNCS.PHASECHK.TRANS64.TRYWAIT P0, [R2+URZ+0x60], R3 ;  /* 0x00006003020075a7 */ /* 0x0022a400080011ff */
[----:B--2---:R-:W-:Y:S05]  /*6ac0*/  @!P0 NANOSLEEP.SYNCS 0x989680 ;  /* 0x009896800000895d */ /* 0x004fea0003900000 */
[----:B------:R-:W2:Y:S02]  /*6ad0*/  @!P0 SYNCS.PHASECHK.TRANS64 P0, [R2+URZ+0x60], R3 ;  /* 0x00006003020085a7 */ /* 0x000ea400080010ff */
[----:B--2---:R-:W-:Y:S05]  /*6ae0*/  @!P0 BRA `(.L_x_32) ;  /* 0xfffffffc00f08947 */ /* 0x004fea000383ffff */
[----:B------:R-:W-:Y:S05]  /*6af0*/  BRA `(.L_x_98) ;  /* 0xffffffb000707947 */ /* 0x000fea000383ffff */
.L_x_36:
[----:B----4-:R-:W-:-:S07]  /*6b00*/  MOV R0, UR5 ;  /* 0x0000000500007c02 */ /* 0x010fce0008000f00 */
.L_x_99:
[----:B-1----:R1:W2:Y:S02]  /*6b10*/  SYNCS.PHASECHK.TRANS64.TRYWAIT P0, [R0+URZ], R3 ;  /* 0x00000003000075a7 */ /* 0x0022a400080011ff */
[----:B--2---:R-:W-:Y:S05]  /*6b20*/  @!P0 NANOSLEEP.SYNCS 0x989680 ;  /* 0x009896800000895d */ /* 0x004fea0003900000 */
[----:B------:R-:W2:Y:S02]  /*6b30*/  @!P0 SYNCS.PHASECHK.TRANS64 P0, [R0+URZ], R3 ;  /* 0x00000003000085a7 */ /* 0x000ea400080010ff */
[----:B--2---:R-:W-:Y:S05]  /*6b40*/  @!P0 BRA `(.L_x_99) ;  /* 0xfffffffc00f08947 */ /* 0x004fea000383ffff */
[----:B------:R-:W-:Y:S05]  /*6b50*/  BRA `(.L_x_100) ;  /* 0xffffffb400e07947 */ /* 0x000fea000383ffff */
.L_x_37:
[----:B----4-:R-:W-:-:S07]  /*6b60*/  MOV R0, UR5 ;  /* 0x0000000500007c02 */ /* 0x010fce0008000f00 */
.L_x_101:
[----:B-1----:R1:W2:Y:S02]  /*6b70*/  SYNCS.PHASECHK.TRANS64.TRYWAIT P0, [R0+URZ], R3 ;  /* 0x00000003000075a7 */ /* 0x0022a400080011ff */
[----:B--2---:R-:W-:Y:S05]  /*6b80*/  @!P0 NANOSLEEP.SYNCS 0x989680 ;  /* 0x009896800000895d */ /* 0x004fea0003900000 */
[----:B------:R-:W2:Y:S02]  /*6b90*/  @!P0 SYNCS.PHASECHK.TRANS64 P0, [R0+URZ], R3 ;  /* 0x00000003000085a7 */ /* 0x000ea400080010ff */
[----:B--2---:R-:W-:Y:S05]  /*6ba0*/  @!P0 BRA `(.L_x_101) ;  /* 0xfffffffc00f08947 */ /* 0x004fea000383ffff */
[----:B------:R-:W-:Y:S05]  /*6bb0*/  BRA `(.L_x_102) ;  /* 0xffffffb400ec7947 */ /* 0x000fea000383ffff */
.L_x_38:
[----:B----4-:R-:W-:-:S07]  /*6bc0*/  MOV R0, UR5 ;  /* 0x0000000500007c02 */ /* 0x010fce0008000f00 */
.L_x_103:
[----:B-1----:R1:W2:Y:S02]  /*6bd0*/  SYNCS.PHASECHK.TRANS64.TRYWAIT P0, [R0+URZ], R3 ;  /* 0x00000003000075a7 */ /* 0x0022a400080011ff */
[----:B--2---:R-:W-:Y:S05]  /*6be0*/  @!P0 NANOSLEEP.SYNCS 0x989680 ;  /* 0x009896800000895d */ /* 0x004fea0003900000 */
[----:B------:R-:W2:Y:S02]  /*6bf0*/  @!P0 SYNCS.PHASECHK.TRANS64 P0, [R0+URZ], R3 ;  /* 0x00000003000085a7 */ /* 0x000ea400080010ff */
[----:B--2---:R-:W-:Y:S05]  /*6c00*/  @!P0 BRA `(.L_x_103) ;  /* 0xfffffffc00f08947 */ /* 0x004fea000383ffff */
[----:B------:R-:W-:Y:S05]  /*6c10*/  BRA `(.L_x_104) ;  /* 0xffffffb400f87947 */ /* 0x000fea000383ffff */
.L_x_41:
[----:B-1----:R1:W2:Y:S02]  /*6c20*/  SYNCS.PHASECHK.TRANS64.TRYWAIT P0, [R0+URZ+0xc0], R5 ;  /* 0x0000c005000075a7 */ /* 0x0022a400080011ff */
[----:B--2---:R-:W-:Y:S05]  /*6c30*/  @!P0 NANOSLEEP.SYNCS 0x989680 ;  /* 0x009896800000895d */ /* 0x004fea0003900000 */
[----:B------:R-:W2:Y:S02]  /*6c40*/  @!P0 SYNCS.PHASECHK.TRANS64 P0, [R0+URZ+0xc0], R5 ;  /* 0x0000c005000085a7 */ /* 0x000ea400080010ff */
[----:B--2---:R-:W-:Y:S05]  /*6c50*/  @!P0 BRA `(.L_x_41) ;  /* 0xfffffffc00f08947 */ /* 0x004fea000383ffff */
[----:B------:R-:W-:Y:S05]  /*6c60*/  BRA `(.L_x_105) ;  /* 0xffffffb800547947 */ /* 0x000fea000383ffff */
.L_x_42:
[----:B------:R-:W-:-:S07]  /*6c70*/  MOV R0, UR5 ;  /* 0x0000000500007c02 */ /* 0x000fce0008000f00 */
.L_x_106:
[----:B-1----:R1:W2:Y:S02]  /*6c80*/  SYNCS.PHASECHK.TRANS64.TRYWAIT P0, [R0+URZ+0x70], R5 ;  /* 0x00007005000075a7 */ /* 0x0022a400080011ff */
[----:B--2---:R-:W-:Y:S05]  /*6c90*/  @!P0 NANOSLEEP.SYNCS 0x989680 ;  /* 0x009896800000895d */ /* 0x004fea0003900000 */
[----:B------:R-:W2:Y:S02]  /*6ca0*/  @!P0 SYNCS.PHASECHK.TRANS64 P0, [R0+URZ+0x70], R5 ;  /* 0x00007005000085a7 */ /* 0x000ea400080010ff */
[----:B--2---:R-:W-:Y:S05]  /*6cb0*/  @!P0 BRA `(.L_x_106) ;  /* 0xfffffffc00f08947 */ /* 0x004fea000383ffff */
[----:B------:R-:W-:Y:S05]  /*6cc0*/  BRA `(.L_x_107) ;  /* 0xffffffb800647947 */ /* 0x000fea000383ffff */
.L_x_43:
[----:B-1----:R1:W2:Y:S02]  /*6cd0*/  SYNCS.PHASECHK.TRANS64.TRYWAIT P1, [R0+URZ+0x60], R5 ;  /* 0x00006005000075a7 */ /* 0x0022a400080211ff */
[----:B--2---:R-:W-:Y:S05]  /*6ce0*/  @!P1 NANOSLEEP.SYNCS 0x989680 ;  /* 0x009896800000995d */ /* 0x004fea0003900000 */
[----:B------:R-:W2:Y:S02]  /*6cf0*/  @!P1 SYNCS.PHASECHK.TRANS64 P1, [R0+URZ+0x60], R5 ;  /* 0x00006005000095a7 */ /* 0x000ea400080210ff */
[----:B--2---:R-:W-:Y:S05]  /*6d00*/  @!P1 BRA `(.L_x_43) ;  /* 0xfffffffc00f09947 */ /* 0x004fea000383ffff */
[----:B------:R-:W-:Y:S05]  /*6d10*/  BRA `(.L_x_108) ;  /* 0xffffffb800947947 */ /* 0x000fea000383ffff */
.L_x_46:
[----:B------:R-:W-:-:S07]  /*6d20*/  MOV R0, UR5 ;  /* 0x0000000500007c02 */ /* 0x000fce0008000f00 */
.L_x_109:
[----:B-1----:R1:W2:Y:S02]  /*6d30*/  SYNCS.PHASECHK.TRANS64.TRYWAIT P0, [R0+URZ+0x70], R3 ;  /* 0x00007003000075a7 */ /* 0x0022a400080011ff */
[----:B--2---:R-:W-:Y:S05]  /*6d40*/  @!P0 NANOSLEEP.SYNCS 0x989680 ;  /* 0x009896800000895d */ /* 0x004fea0003900000 */
[----:B------:R-:W2:Y:S02]  /*6d50*/  @!P0 SYNCS.PHASECHK.TRANS64 P0, [R0+URZ+0x70], R3 ;  /* 0x00007003000085a7 */ /* 0x000ea400080010ff */
[----:B--2---:R-:W-:Y:S05]  /*6d60*/  @!P0 BRA `(.L_x_109) ;  /* 0xfffffffc00f08947 */ /* 0x004fea000383ffff */
[----:B------:R-:W-:Y:S05]  /*6d70*/  BRA `(.L_x_45) ;  /* 0xffffffb800e87947 */ /* 0x000fea000383ffff */
.L_x_53:
[----:B-1----:R1:W2:Y:S02]  /*6d80*/  SYNCS.PHASECHK.TRANS64.TRYWAIT P1, [R0+URZ+0x60], R5 ;  /* 0x00006005000075a7 */ /* 0x0022a400080211ff */
[----:B--2---:R-:W-:Y:S05]  /*6d90*/  @!P1 NANOSLEEP.SYNCS 0x989680 ;  /* 0x009896800000995d */ /* 0x004fea0003900000 */
[----:B------:R-:W2:Y:S02]  /*6da0*/  @!P1 SYNCS.PHASECHK.TRANS64 P1, [R0+URZ+0x60], R5 ;  /* 0x00006005000095a7 */ /* 0x000ea400080210ff */
[----:B--2---:R-:W-:Y:S05]  /*6db0*/  @!P1 BRA `(.L_x_53) ;  /* 0xfffffffc00f09947 */ /* 0x004fea000383ffff */
[----:B------:R-:W-:Y:S05]  /*6dc0*/  BRA `(.L_x_110) ;  /* 0xffffffc000487947 */ /* 0x000fea000383ffff */
.L_x_54:
[----:B------:R-:W-:-:S07]  /*6dd0*/  MOV R3, UR8 ;  /* 0x0000000800037c02 */ /* 0x000fce0008000f00 */
.L_x_111:
[----:B-1----:R1:W2:Y:S02]  /*6de0*/  SYNCS.PHASECHK.TRANS64.TRYWAIT P0, [R3+URZ+0xa0], R0 ;  /* 0x0000a000030075a7 */ /* 0x0022a400080011ff */
[----:B--2---:R-:W-:Y:S05]  /*6df0*/  @!P0 NANOSLEEP.SYNCS 0x989680 ;  /* 0x009896800000895d */ /* 0x004fea0003900000 */
[----:B------:R-:W2:Y:S02]  /*6e00*/  @!P0 SYNCS.PHASECHK.TRANS64 P0, [R3+URZ+0xa0], R0 ;  /* 0x0000a000030085a7 */ /* 0x000ea400080010ff */
[----:B--2---:R-:W-:Y:S05]  /*6e10*/  @!P0 BRA `(.L_x_111) ;  /* 0xfffffffc00f08947 */ /* 0x004fea000383ffff */
[----:B------:R-:W-:Y:S05]  /*6e20*/  BRA `(.L_x_112) ;  /* 0xffffffc000807947 */ /* 0x000fea000383ffff */
.L_x_57:
[----:B------:R-:W-:Y:S07]  /*6e30*/  MOV R0, UR7 ;  /* 0x0000000700007c02 */ /* 0x000fee0008000f00 */
.L_x_113:
[----:B-1----:R1:W2:Y:S02]  /*6e40*/  SYNCS.PHASECHK.TRANS64.TRYWAIT P0, [R0+URZ], R3 ;  /* 0x00000003000075a7 */ /* 0x0022a400080011ff */
[----:B--2---:R-:W-:Y:S05]  /*6e50*/  @!P0 NANOSLEEP.SYNCS 0x989680 ;  /* 0x009896800000895d */ /* 0x004fea0003900000 */
[----:B------:R-:W2:Y:S02]  /*6e60*/  @!P0 SYNCS.PHASECHK.TRANS64 P0, [R0+URZ], R3 ;  /* 0x00000003000085a7 */ /* 0x000ea400080010ff */
[----:B--2---:R-:W-:Y:S05]  /*6e70*/  @!P0 BRA `(.L_x_113) ;  /* 0xfffffffc00f08947 */ /* 0x004fea000383ffff */
[----:B------:R-:W-:Y:S05]  /*6e80*/  BRA `(.L_x_56) ;  /* 0xffffffc0009c7947 */ /* 0x000fea000383ffff */
.L_x_60:
[----:B------:R-:W-:-:S07]  /*6e90*/  MOV R0, UR5 ;  /* 0x0000000500007c02 */ /* 0x000fce0008000f00 */
.L_x_114:
[----:B--2---:R2:W3:Y:S02]  /*6ea0*/  SYNCS.PHASECHK.TRANS64.TRYWAIT P0, [R0+URZ], R3 ;  /* 0x00000003000075a7 */ /* 0x0044e400080011ff */
[----:B---3--:R-:W-:Y:S05]  /*6eb0*/  @!P0 NANOSLEEP.SYNCS 0x989680 ;  /* 0x009896800000895d */ /* 0x008fea0003900000 */
[----:B------:R-:W3:Y:S02]  /*6ec0*/  @!P0 SYNCS.PHASECHK.TRANS64 P0, [R0+URZ], R3 ;  /* 0x00000003000085a7 */ /* 0x000ee400080010ff */
[----:B---3--:R-:W-:Y:S05]  /*6ed0*/  @!P0 BRA `(.L_x_114) ;  /* 0xfffffffc00f08947 */ /* 0x008fea000383ffff */
[----:B------:R-:W-:Y:S05]  /*6ee0*/  BRA `(.L_x_115) ;  /* 0xffffffc400507947 */ /* 0x000fea000383ffff */
.L_x_61:
[----:B------:R-:W-:-:S07]  /*6ef0*/  MOV R0, UR5 ;  /* 0x0000000500007c02 */ /* 0x000fce0008000f00 */
.L_x_116:
[----:B-1----:R1:W2:Y:S02]  /*6f00*/  SYNCS.PHASECHK.TRANS64.TRYWAIT P0, [R0+URZ], R3 ;  /* 0x00000003000075a7 */ /* 0x0022a400080011ff */
[----:B--2---:R-:W-:Y:S05]  /*6f10*/  @!P0 NANOSLEEP.SYNCS 0x989680 ;  /* 0x009896800000895d */ /* 0x004fea0003900000 */
[----:B------:R-:W2:Y:S02]  /*6f20*/  @!P0 SYNCS.PHASECHK.TRANS64 P0, [R0+URZ], R3 ;  /* 0x00000003000085a7 */ /* 0x000ea400080010ff */
[----:B--2---:R-:W-:Y:S05]  /*6f30*/  @!P0 BRA `(.L_x_116) ;  /* 0xfffffffc00f08947 */ /* 0x004fea000383ffff */
[----:B------:R-:W-:Y:S05]  /*6f40*/  BRA `(.L_x_117) ;  /* 0xffffffc4005c7947 */ /* 0x000fea000383ffff */
.L_x_62:
[----:B------:R-:W-:-:S07]  /*6f50*/  MOV R0, UR5 ;  /* 0x0000000500007c02 */ /* 0x000fce0008000f00 */
.L_x_118:
[----:B-1----:R1:W2:Y:S02]  /*6f60*/  SYNCS.PHASECHK.TRANS64.TRYWAIT P0, [R0+URZ], R3 ;  /* 0x00000003000075a7 */ /* 0x0022a400080011ff */
[----:B--2---:R-:W-:Y:S05]  /*6f70*/  @!P0 NANOSLEEP.SYNCS 0x989680 ;  /* 0x009896800000895d */ /* 0x004fea0003900000 */
[----:B------:R-:W2:Y:S02]  /*6f80*/  @!P0 SYNCS.PHASECHK.TRANS64 P0, [R0+URZ], R3 ;  /* 0x00000003000085a7 */ /* 0x000ea400080010ff */
[----:B--2---:R-:W-:Y:S05]  /*6f90*/  @!P0 BRA `(.L_x_118) ;  /* 0xfffffffc00f08947 */ /* 0x004fea000383ffff */
[----:B------:R-:W-:Y:S05]  /*6fa0*/  BRA `(.L_x_119) ;  /* 0xffffffc400687947 */ /* 0x000fea000383ffff */
.L_x_63:
[----:B------:R-:W-:-:S07]  /*6fb0*/  MOV R0, UR7 ;  /* 0x0000000700007c02 */ /* 0x000fce0008000f00 */
.L_x_120:
[----:B-1----:R1:W2:Y:S02]  /*6fc0*/  SYNCS.PHASECHK.TRANS64.TRYWAIT P0, [R0+URZ], R3 ;  /* 0x00000003000075a7 */ /* 0x0022a400080011ff */
[----:B--2---:R-:W-:Y:S05]  /*6fd0*/  @!P0 NANOSLEEP.SYNCS 0x989680 ;  /* 0x009896800000895d */ /* 0x004fea0003900000 */
[----:B------:R-:W2:Y:S02]  /*6fe0*/  @!P0 SYNCS.PHASECHK.TRANS64 P0, [R0+URZ], R3 ;  /* 0x00000003000085a7 */ /* 0x000ea400080010ff */
[----:B--2---:R-:W-:Y:S05]  /*6ff0*/  @!P0 BRA `(.L_x_120) ;  /* 0xfffffffc00f08947 */ /* 0x004fea000383ffff */
[----:B------:R-:W-:Y:S05]  /*7000*/  BRA `(.L_x_121) ;  /* 0xffffffc400747947 */ /* 0x000fea000383ffff */
.L_x_68:
[----:B---3--:R3:W1:Y:S02]  /*7010*/  SYNCS.PHASECHK.TRANS64.TRYWAIT P0, [R0+URZ+0x60], R3 ;  /* 0x00006003000075a7 */ /* 0x00866400080011ff */
[----:B-1----:R-:W-:Y:S05]  /*7020*/  @!P0 NANOSLEEP.SYNCS 0x989680 ;  /* 0x009896800000895d */ /* 0x002fea0003900000 */
[----:B------:R-:W1:Y:S02]  /*7030*/  @!P0 SYNCS.PHASECHK.TRANS64 P0, [R0+URZ+0x60], R3 ;  /* 0x00006003000085a7 */ /* 0x000e6400080010ff */
[----:B-1----:R-:W-:Y:S05]  /*7040*/  @!P0 BRA `(.L_x_68) ;  /* 0xfffffffc00f08947 */ /* 0x002fea000383ffff */
[----:B------:R-:W-:Y:S05]  /*7050*/  BRA `(.L_x_122) ;  /* 0xffffffc800707947 */ /* 0x000fea000383ffff */
.L_x_71:
[----:B------:R-:W-:Y:S07]  /*7060*/  MOV R0, UR6 ;  /* 0x0000000600007c02 */ /* 0x000fee0008000f00 */
.L_x_123:
[----:B-1----:R1:W3:Y:S02]  /*7070*/  SYNCS.PHASECHK.TRANS64.TRYWAIT P0, [R0+URZ+0x58], R3 ;  /* 0x00005803000075a7 */ /* 0x0022e400080011ff */
[----:B---3--:R-:W-:Y:S05]  /*7080*/  @!P0 NANOSLEEP.SYNCS 0x989680 ;  /* 0x009896800000895d */ /* 0x008fea0003900000 */
[----:B------:R-:W3:Y:S02]  /*7090*/  @!P0 SYNCS.PHASECHK.TRANS64 P0, [R0+URZ+0x58], R3 ;  /* 0x00005803000085a7 */ /* 0x000ee400080010ff */
[----:B---3--:R-:W-:Y:S05]  /*70a0*/  @!P0 BRA `(.L_x_123) ;  /* 0xfffffffc00f08947 */ /* 0x008fea000383ffff */
[----:B------:R-:W-:Y:S05]  /*70b0*/  BRA `(.L_x_70) ;  /* 0xffffffcc005c7947 */ /* 0x000fea000383ffff */
.L_x_74:
[----:B------:R-:W-:Y:S07]  /*70c0*/  MOV R3, UR6 ;  /* 0x0000000600037c02 */ /* 0x000fee0008000f00 */
.L_x_124:
[----:B-1----:R1:W2:Y:S02]  /*70d0*/  SYNCS.PHASECHK.TRANS64.TRYWAIT P2, [R3+URZ+0x48], R26 ;  /* 0x0000481a030075a7 */ /* 0x0022a400080411ff */
[----:B--2---:R-:W-:Y:S05]  /*70e0*/  @!P2 NANOSLEEP.SYNCS 0x989680 ;  /* 0x009896800000a95d */ /* 0x004fea0003900000 */
[----:B------:R-:W2:Y:S02]  /*70f0*/  @!P2 SYNCS.PHASECHK.TRANS64 P2, [R3+URZ+0x48], R26 ;  /* 0x0000481a0300a5a7 */ /* 0x000ea400080410ff */
[----:B--2---:R-:W-:Y:S05]  /*7100*/  @!P2 BRA `(.L_x_124) ;  /* 0xfffffffc00f0a947 */ /* 0x004fea000383ffff */
[----:B------:R-:W-:Y:S05]  /*7110*/  BRA `(.L_x_125) ;  /* 0xffffffcc00f07947 */ /* 0x000fea000383ffff */
.L_x_77:
[----:B--2---:R2:W4:Y:S02]  /*7120*/  SYNCS.PHASECHK.TRANS64.TRYWAIT P0, [R0+URZ+0x60], R3 ;  /* 0x00006003000075a7 */ /* 0x00452400080011ff */
[----:B----4-:R-:W-:Y:S05]  /*7130*/  @!P0 NANOSLEEP.SYNCS 0x989680 ;  /* 0x009896800000895d */ /* 0x010fea0003900000 */
[----:B------:R-:W4:Y:S02]  /*7140*/  @!P0 SYNCS.PHASECHK.TRANS64 P0, [R0+URZ+0x60], R3 ;  /* 0x00006003000085a7 */ /* 0x000f2400080010ff */
[----:B----4-:R-:W-:Y:S05]  /*7150*/  @!P0 BRA `(.L_x_77) ;  /* 0xfffffffc00f08947 */ /* 0x010fea000383ffff */
[----:B------:R-:W-:Y:S05]  /*7160*/  BRA `(.L_x_126) ;  /* 0xffffffd400507947 */ /* 0x000fea000383ffff */
.L_x_88:
[----:B-1----:R-:W-:Y:S04]  /*7170*/  MOV R0, UR43 ;  /* 0x0000002b00007c02 */ /* 0x002fe80008000f00 */
[----:B------:R1:W2:Y:S03]  /*7180*/  SYNCS.PHASECHK.TRANS64.TRYWAIT P1, [R0+URZ+0x40], R3 ;  /* 0x00004003000075a7 */ /* 0x0002a600080211ff */
[----:B--2---:R-:W-:Y:S05]  /*7190*/  @!P1 NANOSLEEP.SYNCS 0x989680 ;  /* 0x009896800000995d */ /* 0x004fea0003900000 */
[----:B------:R-:W2:Y:S02]  /*71a0*/  @!P1 SYNCS.PHASECHK.TRANS64 P1, [R0+URZ+0x40], R3 ;  /* 0x00004003000095a7 */ /* 0x000ea400080210ff */
[----:B--2---:R-:W-:Y:S05]  /*71b0*/  @!P1 BRA `(.L_x_88) ;  /* 0xfffffffc00ec9947 */ /* 0x004fea000383ffff */
[----:B------:R-:W-:Y:S05]  /*71c0*/  BRA `(.L_x_87) ;  /* 0xffffffe0004c7947 */ /* 0x000fea000383ffff */
.L_x_90:
[----:B------:R1:W1:Y:S02]  /*71d0*/  SYNCS.PHASECHK.TRANS64.TRYWAIT P1, [R148+URZ+0x80], R5 ;  /* 0x00008005940075a7 */ /* 0x00026400080211ff */
[----:B-1----:R-:W-:Y:S05]  /*71e0*/  @!P1 NANOSLEEP.SYNCS 0x989680 ;  /* 0x009896800000995d */ /* 0x002fea0003900000 */
[----:B------:R-:W1:Y:S02]  /*71f0*/  @!P1 SYNCS.PHASECHK.TRANS64 P1, [R148+URZ+0x80], R5 ;  /* 0x00008005940095a7 */ /* 0x000e6400080210ff */
[----:B-1----:R-:W-:Y:S05]  /*7200*/  @!P1 BRA `(.L_x_90) ;  /* 0xfffffffc00f09947 */ /* 0x002fea000383ffff */
[----:B------:R-:W-:Y:S05]  /*7210*/  BRA `(.L_x_89) ;  /* 0xffffffe000907947 */ /* 0x000fea000383ffff */
        .weak           $__internal_0_$__cuda_sm10x_tcgen05_guardrail_trap_col_being_dealloced_not_returned_by_alloc
        .type           $__internal_0_$__cuda_sm10x_tcgen05_guardrail_trap_col_being_dealloced_not_returned_by_alloc,@function
        .size           $__internal_0_$__cuda_sm10x_tcgen05_guardrail_trap_col_being_dealloced_not_returned_by_alloc,($__internal_1_$__cuda_sm10x_tcgen05_guardrail_trap_phase_invalid_during_alloc - $__internal_0_$__cuda_sm10x_tcgen05_guardrail_trap_col_being_dealloced_not_returned_by_alloc)
$__internal_0_$__cuda_sm10x_tcgen05_guardrail_trap_col_being_dealloced_not_returned_by_alloc:
[----:B------:R-:W-:Y:S05]  /*7220*/  BPT.TRAP 0x1 ;  /* 0x000000040000795c */ /* 0x000fea0000300000 */
[----:B------:R-:W-:-:S04]  /*7230*/  HFMA2 R3, -RZ, RZ, 0, 0 ;  /* 0x00000000ff037431 */ /* 0x000fc800000001ff */
[----:B------:R-:W-:Y:S05]  /*7240*/  RET.REL.NODEC R2 `(_ZN7cutlass13device_kernelINS_4gemm6kernel13GemmUniversalIN4cute5tupleIJiiiiEEENS1_10collective13CollectiveMmaINS1_35MainloopSm100TmaUmmaWarpSpecializedILi4ELi2ELi4ENS5_IJNS4_1CILi1EEESB_SB_EEEEENS5_IJNSA_ILi128EEENSA_ILi64EEESF_EEEaNS5_IJlSB_lEEEaSH_NS4_8TiledMMAINS4_8MMA_AtomIJNS4_15SM100_MMA_S8_SSIaaiLi128ELi64ELNS4_4UMMA5MajorE0ELSM_0ELNSL_8SaturateE0EEEEEENS4_6LayoutISC_NS5_IJNSA_ILi0EEESR_SR_EEEEENS5_IJNS4_10UnderscoreESU_SU_EEEEENS4_13SM90_TMA_LOADENS4_14ComposedLayoutINS4_7SwizzleILi2ELi4ELi3EEENS4_18smem_ptr_flag_bitsILi8EEENSQ_INS5_IJNSA_ILi8EEESF_EEENS5_IJSF_SB_EEEEEEEvNS4_8identityESX_S17_vS18_EENS_8epilogue10collective18CollectiveEpilogueINS1A_23Sm100TmaWarpSpecializedILi1ELi1ELi64ELb0ELb0EEEJSG_NS5_IJNSQ_ISE_SB_EENSQ_ISF_SB_EEEEEaSH_aSH_NS1A_6fusion15FusionCallbacksIS1E_NS1I_17LinearCombinationIaiaiLNS_15FloatRoundStyleE2EEESG_S1H_JEEENS4_5SM1004TMEM4LOAD26SM100_TMEM_LOAD_32dp32b64xESX_S17_NS4_39AutoVectorizingCopyWithAssumedAlignmentILi128EEENS4_14SM90_TMA_STOREES17_S1T_S1T_EEEvvEEEEvNT_6ParamsE) ;  /* 0xffffff8c026c7950 */ /* 0x000fea0003c3ffff */
        .weak           $__internal_1_$__cuda_sm10x_tcgen05_guardrail_trap_phase_invalid_during_alloc
        .type           $__internal_1_$__cuda_sm10x_tcgen05_guardrail_trap_phase_invalid_during_alloc,@function
        .size           $__internal_1_$__cuda_sm10x_tcgen05_guardrail_trap_phase_invalid_during_alloc,($__internal_2_$__cuda_sm10x_tcgen05_guardrail_trap_unallocated_columns_being_dealloced - $__internal_1_$__cuda_sm10x_tcgen05_guardrail_trap_phase_invalid_during_alloc)
$__internal_1_$__cuda_sm10x_tcgen05_guardrail_trap_phase_invalid_during_alloc:
[----:B------:R-:W-:Y:S05]  /*7250*/  BPT.TRAP 0x1 ;  /* 0x000000040000795c */ /* 0x000fea0000300000 */
[----:B------:R-:W-:-:S04]  /*7260*/  MOV R3, 0x0 ;  /* 0x0000000000037802 */ /* 0x000fc80000000f00 */
[----:B------:R-:W-:Y:S05]  /*7270*/  RET.REL.NODEC R2 `(_ZN7cutlass13device_kernelINS_4gemm6kernel13GemmUniversalIN4cute5tupleIJiiiiEEENS1_10collective13CollectiveMmaINS1_35MainloopSm100TmaUmmaWarpSpecializedILi4ELi2ELi4ENS5_IJNS4_1CILi1EEESB_SB_EEEEENS5_IJNSA_ILi128EEENSA_ILi64EEESF_EEEaNS5_IJlSB_lEEEaSH_NS4_8TiledMMAINS4_8MMA_AtomIJNS4_15SM100_MMA_S8_SSIaaiLi128ELi64ELNS4_4UMMA5MajorE0ELSM_0ELNSL_8SaturateE0EEEEEENS4_6LayoutISC_NS5_IJNSA_ILi0EEESR_SR_EEEEENS5_IJNS4_10UnderscoreESU_SU_EEEEENS4_13SM90_TMA_LOADENS4_14ComposedLayoutINS4_7SwizzleILi2ELi4ELi3EEENS4_18smem_ptr_flag_bitsILi8EEENSQ_INS5_IJNSA_ILi8EEESF_EEENS5_IJSF_SB_EEEEEEEvNS4_8identityESX_S17_vS18_EENS_8epilogue10collective18CollectiveEpilogueINS1A_23Sm100TmaWarpSpecializedILi1ELi1ELi64ELb0ELb0EEEJSG_NS5_IJNSQ_ISE_SB_EENSQ_ISF_SB_EEEEEaSH_aSH_NS1A_6fusion15FusionCallbacksIS1E_NS1I_17LinearCombinationIaiaiLNS_15FloatRoundStyleE2EEESG_S1H_JEEENS4_5SM1004TMEM4LOAD26SM100_TMEM_LOAD_32dp32b64xESX_S17_NS4_39AutoVectorizingCopyWithAssumedAlignmentILi128EEENS4_14SM90_TMA_STOREES17_S1T_S1T_EEEvvEEEEvNT_6ParamsE) ;  /* 0xffffff8c02607950 */ /* 0x000fea0003c3ffff */
        .weak           $__internal_2_$__cuda_sm10x_tcgen05_guardrail_trap_unallocated_columns_being_dealloced
        .type           $__internal_2_$__cuda_sm10x_tcgen05_guardrail_trap_unallocated_columns_being_dealloced,@function
        .size           $__internal_2_$__cuda_sm10x_tcgen05_guardrail_trap_unallocated_columns_being_dealloced,(.L_x_128 - $__internal_2_$__cuda_sm10x_tcgen05_guardrail_trap_unallocated_columns_being_dealloced)
$__internal_2_$__cuda_sm10x_tcgen05_guardrail_trap_unallocated_columns_being_dealloced:
[----:B------:R-:W-:Y:S05]  /*7280*/  BPT.TRAP 0x1 ;  /* 0x000000040000795c */ /* 0x000fea0000300000 */
[----:B------:R-:W-:-:S04]  /*7290*/  HFMA2 R3, -RZ, RZ, 0, 0 ;  /* 0x00000000ff037431 */ /* 0x000fc800000001ff */
[----:B------:R-:W-:Y:S05]  /*72a0*/  RET.REL.NODEC R2 `(_ZN7cutlass13device_kernelINS_4gemm6kernel13GemmUniversalIN4cute5tupleIJiiiiEEENS1_10collective13CollectiveMmaINS1_35MainloopSm100TmaUmmaWarpSpecializedILi4ELi2ELi4ENS5_IJNS4_1CILi1EEESB_SB_EEEEENS5_IJNSA_ILi128EEENSA_ILi64EEESF_EEEaNS5_IJlSB_lEEEaSH_NS4_8TiledMMAINS4_8MMA_AtomIJNS4_15SM100_MMA_S8_SSIaaiLi128ELi64ELNS4_4UMMA5MajorE0ELSM_0ELNSL_8SaturateE0EEEEEENS4_6LayoutISC_NS5_IJNSA_ILi0EEESR_SR_EEEEENS5_IJNS4_10UnderscoreESU_SU_EEEEENS4_13SM90_TMA_LOADENS4_14ComposedLayoutINS4_7SwizzleILi2ELi4ELi3EEENS4_18smem_ptr_flag_bitsILi8EEENSQ_INS5_IJNSA_ILi8EEESF_EEENS5_IJSF_SB_EEEEEEEvNS4_8identityESX_S17_vS18_EENS_8epilogue10collective18CollectiveEpilogueINS1A_23Sm100TmaWarpSpecializedILi1ELi1ELi64ELb0ELb0EEEJSG_NS5_IJNSQ_ISE_SB_EENSQ_ISF_SB_EEEEEaSH_aSH_NS1A_6fusion15FusionCallbacksIS1E_NS1I_17LinearCombinationIaiaiLNS_15FloatRoundStyleE2EEESG_S1H_JEEENS4_5SM1004TMEM4LOAD26SM100_TMEM_LOAD_32dp32b64xESX_S17_NS4_39AutoVectorizingCopyWithAssumedAlignmentILi128EEENS4_14SM90_TMA_STOREES17_S1T_S1T_EEEvvEEEEvNT_6ParamsE) ;  /* 0xffffff8c02547950 */ /* 0x000fea0003c3ffff */
.L_x_127:
[----:B------:R-:W-:-:S00]  /*72b0*/  BRA `(.L_x_127) ;  /* 0xfffffffc00fc7947 */ /* 0x000fc0000383ffff */
[----:B------:R-:W-:-:S00]  /*72c0*/  NOP ;  /* 0x0000000000007918 */ /* 0x000fc00000000000 */
        /* <DEDUP_REMOVED lines=11> */
.L_x_128:


//--------------------- .nv.global.init           --------------------------
	.section	.nv.global.init,"aw",@progbits
.nv.global.init:
	.type		$str$27,@object
	.size		$str$27,($str$28 - $str$27)
$str$27:
        /*0000*/ 	.byte	0x28, 0x61, 0x64, 0x64, 0x72, 0x65, 0x73, 0x73, 0x20, 0x26, 0x20, 0x6d, 0x61, 0x73, 0x6b, 0x29
        /*0010*/ 	.byte	0x20, 0x3d, 0x3d, 0x20, 0x30, 0x00
	.type		$str$28,@object
	.size		$str$28,($str$26 - $str$28)
$str$28:
        /*0016*/ 	.byte	0x2f, 0x74, 0x6d, 0x70, 0x2f, 0x63, 0x75, 0x74, 0x6c, 0x61, 0x73, 0x73, 0x5f, 0x73, 0x77, 0x65
        /*0026*/ 	.byte	0x65, 0x70, 0x5f, 0x73, 0x72, 0x63, 0x2f, 0x69, 0x6e, 0x63, 0x6c, 0x75, 0x64, 0x65, 0x2f, 0x63
        /*0036*/ 	.byte	0x75, 0x74, 0x65, 0x2f, 0x70, 0x6f, 0x69, 0x6e, 0x74, 0x65, 0x72, 0x5f, 0x66, 0x6c, 0x61, 0x67
        /*0046*/ 	.byte	0x67, 0x65, 0x64, 0x2e, 0x68, 0x70, 0x70, 0x00
	.type		$str$26,@object
	.size		$str$26,($str$25 - $str$26)
$str$26:
        /*004e*/ 	.byte	0x2f, 0x74, 0x6d, 0x70, 0x2f, 0x63, 0x75, 0x74, 0x6c, 0x61, 0x73, 0x73, 0x5f, 0x73, 0x77, 0x65
        /*005e*/ 	.byte	0x65, 0x70, 0x5f, 0x73, 0x72, 0x63, 0x2f, 0x69, 0x6e, 0x63, 0x6c, 0x75, 0x64, 0x65, 0x2f, 0x63
        /*006e*/ 	.byte	0x75, 0x74, 0x65, 0x2f, 0x61, 0x74, 0x6f, 0x6d, 0x2f, 0x63, 0x6f, 0x70, 0x79, 0x5f, 0x74, 0x72
        /*007e*/ 	.byte	0x61, 0x69, 0x74, 0x73, 0x5f, 0x73, 0x6d, 0x31, 0x30, 0x30, 0x2e, 0x68, 0x70, 0x70, 0x00
	.type		$str$25,@object
	.size		$str$25,(__unnamed_1 - $str$25)
$str$25:
        /*008d*/ 	.byte	0x28, 0x28, 0x75, 0x69, 0x6e, 0x74, 0x33, 0x32, 0x5f, 0x74, 0x28, 0x74, 0x68, 0x72, 0x65, 0x61
        /*009d*/ 	.byte	0x64, 0x49, 0x64, 0x78, 0x2e, 0x78, 0x29, 0x20, 0x2f, 0x20, 0x33, 0x32, 0x29, 0x20, 0x25, 0x20
        /*00ad*/ 	.byte	0x34, 0x29, 0x20, 0x3d, 0x3d, 0x20, 0x28, 0x28, 0x28, 0x74, 0x6d, 0x65, 0x6d, 0x5f, 0x61, 0x64
        /*00bd*/ 	.byte	0x64, 0x72, 0x20, 0x3e, 0x3e, 0x20, 0x31, 0x36, 0x29, 0x20, 0x2f, 0x20, 0x33, 0x32, 0x29, 0x20
        /*00cd*/ 	.byte	0x25, 0x20, 0x34, 0x29, 0x00
	.type		__unnamed_1,@object
	.size		__unnamed_1,(__unnamed_2 - __unnamed_1)
__unnamed_1:
        /*00d2*/ 	.byte	0x61, 0x75, 0x74, 0x6f, 0x20, 0x63, 0x75, 0x74, 0x65, 0x3a, 0x3a, 0x61, 0x73, 0x5f, 0x70, 0x6f
        /* <DEDUP_REMOVED lines=24> */
        /*0262*/ 	.byte	0x5d, 0x00
	.type		__unnamed_2,@object
	.size		__unnamed_2,(.L_2 - __unnamed_2)
__unnamed_2:
        /* <DEDUP_REMOVED lines=42> */
        /*0504*/ 	.byte	0x43, 0x3c, 0x30, 0x3e, 0x3e, 0x3e, 0x3e, 0x5d, 0x00
.L_2:


//--------------------- .nv.shared._ZN7cutlass13device_kernelINS_4gemm6kernel13GemmUniversalIN4cute5tupleIJiiiiEEENS1_10collective13CollectiveMmaINS1_35MainloopSm100TmaUmmaWarpSpecializedILi4ELi2ELi4ENS5_IJNS4_1CILi1EEESB_SB_EEEEENS5_IJNSA_ILi128EEENSA_ILi64EEESF_EEEaNS5_IJlSB_lEEEaSH_NS4_8TiledMMAINS4_8MMA_AtomIJNS4_15SM100_MMA_S8_SSIaaiLi128ELi64ELNS4_4UMMA5MajorE0ELSM_0ELNSL_8SaturateE0EEEEEENS4_6LayoutISC_NS5_IJNSA_ILi0EEESR_SR_EEEEENS5_IJNS4_10UnderscoreESU_SU_EEEEENS4_13SM90_TMA_LOADENS4_14ComposedLayoutINS4_7SwizzleILi2ELi4ELi3EEENS4_18smem_ptr_flag_bitsILi8EEENSQ_INS5_IJNSA_ILi8EEESF_EEENS5_IJSF_SB_EEEEEEEvNS4_8identityESX_S17_vS18_EENS_8epilogue10collective18CollectiveEpilogueINS1A_23Sm100TmaWarpSpecializedILi1ELi1ELi64ELb0ELb0EEEJSG_NS5_IJNSQ_ISE_SB_EENSQ_ISF_SB_EEEEEaSH_aSH_NS1A_6fusion15FusionCallbacksIS1E_NS1I_17LinearCombinationIaiaiLNS_15FloatRoundStyleE2EEESG_S1H_JEEENS4_5SM1004TMEM4LOAD26SM100_TMEM_LOAD_32dp32b64xESX_S17_NS4_39AutoVectorizingCopyWithAssumedAlignmentILi128EEENS4_14SM90_TMA_STOREES17_S1T_S1T_EEEvvEEEEvNT_6ParamsE --------------------------
	.section	.nv.shared._ZN7cutlass13device_kernelINS_4gemm6kernel13GemmUniversalIN4cute5tupleIJiiiiEEENS1_10collective13CollectiveMmaINS1_35MainloopSm100TmaUmmaWarpSpecializedILi4ELi2ELi4ENS5_IJNS4_1CILi1EEESB_SB_EEEEENS5_IJNSA_ILi128EEENSA_ILi64EEESF_EEEaNS5_IJlSB_lEEEaSH_NS4_8TiledMMAINS4_8MMA_AtomIJNS4_15SM100_MMA_S8_SSIaaiLi128ELi64ELNS4_4UMMA5MajorE0ELSM_0ELNSL_8SaturateE0EEEEEENS4_6LayoutISC_NS5_IJNSA_ILi0EEESR_SR_EEEEENS5_IJNS4_10UnderscoreESU_SU_EEEEENS4_13SM90_TMA_LOADENS4_14ComposedLayoutINS4_7SwizzleILi2ELi4ELi3EEENS4_18smem_ptr_flag_bitsILi8EEENSQ_INS5_IJNSA_ILi8EEESF_EEENS5_IJSF_SB_EEEEEEEvNS4_8identityESX_S17_vS18_EENS_8epilogue10collective18CollectiveEpilogueINS1A_23Sm100TmaWarpSpecializedILi1ELi1ELi64ELb0ELb0EEEJSG_NS5_IJNSQ_ISE_SB_EENSQ_ISF_SB_EEEEEaSH_aSH_NS1A_6fusion15FusionCallbacksIS1E_NS1I_17LinearCombinationIaiaiLNS_15FloatRoundStyleE2EEESG_S1H_JEEENS4_5SM1004TMEM4LOAD26SM100_TMEM_LOAD_32dp32b64xESX_S17_NS4_39AutoVectorizingCopyWithAssumedAlignmentILi128EEENS4_14SM90_TMA_STOREES17_S1T_S1T_EEEvvEEEEvNT_6ParamsE,"aw",@nobits
	.sectionflags	@""
	.align	16
	.zero		1024


//--------------------- .nv.shared.reserved.0     --------------------------
	.section	.nv.shared.reserved.0,"aw",@nobits
	.weak		__nv_reservedSMEM_offset_0_alias
	.size		__nv_reservedSMEM_offset_0_alias, 0, 64
	.other		__nv_reservedSMEM_offset_0_alias,@"STO_CUDA_RESERVED_SHARED STV_DEFAULT"
__nv_reservedSMEM_offset_0_alias:
	.zero		0
.nv.shared.reserved.0:
	.zero		64
	.weak		__nv_reservedSMEM_tcgen05_partition
	.type		__nv_reservedSMEM_tcgen05_partition,@object
	.size		__nv_reservedSMEM_tcgen05_partition,(.L_0 - __nv_reservedSMEM_tcgen05_partition)
__nv_reservedSMEM_tcgen05_partition:
	.zero		32
.L_0:


//--------------------- .nv.global                --------------------------
	.section	.nv.global,"aw",@nobits
.nv.global:
	.type		_ZN40_INTERNAL_bcbb0651_4_k_cu_d511b927_336844cute1_E,@object
	.size		_ZN40_INTERNAL_bcbb0651_4_k_cu_d511b927_336844cute1_E,(_ZN40_INTERNAL_bcbb0651_4_k_cu_d511b927_336844cuda3std3__45__cpo6cbeginE - _ZN40_INTERNAL_bcbb0651_4_k_cu_d511b927_336844cute1_E)
_ZN40_INTERNAL_bcbb0651_4_k_cu_d511b927_336844cute1_E:
	.zero		1
	.type		_ZN40_INTERNAL_bcbb0651_4_k_cu_d511b927_336844cuda3std3__45__cpo6cbeginE,@object
	.size		_ZN40_INTERNAL_bcbb0651_4_k_cu_d511b927_336844cuda3std3__45__cpo6cbeginE,(_ZN40_INTERNAL_bcbb0651_4_k_cu_d511b927_336844cuda3std3__48in_placeE - _ZN40_INTERNAL_bcbb0651_4_k_cu_d511b927_336844cuda3std3__45__cpo6cbeginE)
_ZN40_INTERNAL_bcbb0651_4_k_cu_d511b927_336844cuda3std3__45__cpo6cbeginE:
	.zero		1
	.type		_ZN40_INTERNAL_bcbb0651_4_k_cu_d511b927_336844cuda3std3__48in_placeE,@object
	.size		_ZN40_INTERNAL_bcbb0651_4_k_cu_d511b927_336844cuda3std3__48in_placeE,(_ZN40_INTERNAL_bcbb0651_4_k_cu_d511b927_336844cuda3std6ranges3__45__cpo9iter_moveE - _ZN40_INTERNAL_bcbb0651_4_k_cu_d511b927_336844cuda3std3__48in_placeE)
_ZN40_INTERNAL_bcbb0651_4_k_cu_d511b927_336844cuda3std3__48in_placeE:
	.zero		1
	.type		_ZN40_INTERNAL_bcbb0651_4_k_cu_d511b927_336844cuda3std6ranges3__45__cpo9iter_moveE,@object
	.size		_ZN40_INTERNAL_bcbb0651_4_k_cu_d511b927_336844cuda3std6ranges3__45__cpo9iter_moveE,(_ZN40_INTERNAL_bcbb0651_4_k_cu_d511b927_336844cuda3std3__45__cpo5beginE - _ZN40_INTERNAL_bcbb0651_4_k_cu_d511b927_336844cuda3std6ranges3__45__cpo9iter_moveE)
_ZN40_INTERNAL_bcbb0651_4_k_cu_d511b927_336844cuda3std6ranges3__45__cpo9iter_moveE:
	.zero		1
	.type		_ZN40_INTERNAL_bcbb0651_4_k_cu_d511b927_336844cuda3std3__45__cpo5beginE,@object
	.size		_ZN40_INTERNAL_bcbb0651_4_k_cu_d511b927_336844cuda3std3__45__cpo5beginE,(_ZN40_INTERNAL_bcbb0651_4_k_cu_d511b927_336844cuda3std3__442_GLOBAL__N__bcbb0651_4_k_cu_d511b927_336846ignoreE - _ZN40_INTERNAL_bcbb0651_4_k_cu_d511b927_336844cuda3std3__45__cpo5beginE)
_ZN40_INTERNAL_bcbb0651_4_k_cu_d511b927_336844cuda3std3__45__cpo5beginE:
	.zero		1
	.type		_ZN40_INTERNAL_bcbb0651_4_k_cu_d511b927_336844cuda3std3__442_GLOBAL__N__bcbb0651_4_k_cu_d511b927_336846ignoreE,@object
	.size		_ZN40_INTERNAL_bcbb0651_4_k_cu_d511b927_336844cuda3std3__442_GLOBAL__N__bcbb0651_4_k_cu_d511b927_336846ignoreE,(_ZN40_INTERNAL_bcbb0651_4_k_cu_d511b927_336844cute7productE - _ZN40_INTERNAL_bcbb0651_4_k_cu_d511b927_336844cuda3std3__442_GLOBAL__N__bcbb0651_4_k_cu_d511b927_336846ignoreE)
_ZN40_INTERNAL_bcbb0651_4_k_cu_d511b927_336844cuda3std3__442_GLOBAL__N__bcbb0651_4_k_cu_d511b927_336846ignoreE:
	.zero		1
	.type		_ZN40_INTERNAL_bcbb0651_4_k_cu_d511b927_336844cute7productE,@object
	.size		_ZN40_INTERNAL_bcbb0651_4_k_cu_d511b927_336844cute7productE,(_ZN40_INTERNAL_bcbb0651_4_k_cu_d511b927_336844cuda3std3__45__cpo3endE - _ZN40_INTERNAL_bcbb0651_4_k_cu_d511b927_336844cute7productE)
_ZN40_INTERNAL_bcbb0651_4_k_cu_d511b927_336844cute7productE:
	.zero		1
	.type		_ZN40_INTERNAL_bcbb0651_4_k_cu_d511b927_336844cuda3std3__45__cpo3endE,@object
	.size		_ZN40_INTERNAL_bcbb0651_4_k_cu_d511b927_336844cuda3std3__45__cpo3endE,(_ZN40_INTERNAL_bcbb0651_4_k_cu_d511b927_336844cuda3std3__419piecewise_constructE - _ZN40_INTERNAL_bcbb0651_4_k_cu_d511b927_336844cuda3std3__45__cpo3endE)
_ZN40_INTERNAL_bcbb0651_4_k_cu_d511b927_336844cuda3std3__45__cpo3endE:
	.zero		1
	.type		_ZN40_INTERNAL_bcbb0651_4_k_cu_d511b927_336844cuda3std3__419piecewise_constructE,@object
	.size		_ZN40_INTERNAL_bcbb0651_4_k_cu_d511b927_336844cuda3std3__419piecewise_constructE,(_ZN40_INTERNAL_bcbb0651_4_k_cu_d511b927_336844cuda3std3__45__cpo4cendE - _ZN40_INTERNAL_bcbb0651_4_k_cu_d511b927_336844cuda3std3__419piecewise_constructE)
_ZN40_INTERNAL_bcbb0651_4_k_cu_d511b927_336844cuda3std3__419piecewise_constructE:
	.zero		1
	.type		_ZN40_INTERNAL_bcbb0651_4_k_cu_d511b927_336844cuda3std3__45__cpo4cendE,@object
	.size		_ZN40_INTERNAL_bcbb0651_4_k_cu_d511b927_336844cuda3std3__45__cpo4cendE,(_ZN40_INTERNAL_bcbb0651_4_k_cu_d511b927_336844cuda3std6ranges3__45__cpo4swapE - _ZN40_INTERNAL_bcbb0651_4_k_cu_d511b927_336844cuda3std3__45__cpo4cendE)
_ZN40_INTERNAL_bcbb0651_4_k_cu_d511b927_336844cuda3std3__45__cpo4cendE:
	.zero		1
	.type		_ZN40_INTERNAL_bcbb0651_4_k_cu_d511b927_336844cuda3std6ranges3__45__cpo4swapE,@object
	.size		_ZN40_INTERNAL_bcbb0651_4_k_cu_d511b927_336844cuda3std6ranges3__45__cpo4swapE,(.L_10 - _ZN40_INTERNAL_bcbb0651_4_k_cu_d511b927_336844cuda3std6ranges3__45__cpo4swapE)
_ZN40_INTERNAL_bcbb0651_4_k_cu_d511b927_336844cuda3std6ranges3__45__cpo4swapE:
	.zero		1
.L_10:


//--------------------- .nv.constant0._ZN7cutlass13device_kernelINS_4gemm6kernel13GemmUniversalIN4cute5tupleIJiiiiEEENS1_10collective13CollectiveMmaINS1_35MainloopSm100TmaUmmaWarpSpecializedILi4ELi2ELi4ENS5_IJNS4_1CILi1EEESB_SB_EEEEENS5_IJNSA_ILi128EEENSA_ILi64EEESF_EEEaNS5_IJlSB_lEEEaSH_NS4_8TiledMMAINS4_8MMA_AtomIJNS4_15SM100_MMA_S8_SSIaaiLi128ELi64ELNS4_4UMMA5MajorE0ELSM_0ELNSL_8SaturateE0EEEEEENS4_6LayoutISC_NS5_IJNSA_ILi0EEESR_SR_EEEEENS5_IJNS4_10UnderscoreESU_SU_EEEEENS4_13SM90_TMA_LOADENS4_14ComposedLayoutINS4_7SwizzleILi2ELi4ELi3EEENS4_18smem_ptr_flag_bitsILi8EEENSQ_INS5_IJNSA_ILi8EEESF_EEENS5_IJSF_SB_EEEEEEEvNS4_8identityESX_S17_vS18_EENS_8epilogue10collective18CollectiveEpilogueINS1A_23Sm100TmaWarpSpecializedILi1ELi1ELi64ELb0ELb0EEEJSG_NS5_IJNSQ_ISE_SB_EENSQ_ISF_SB_EEEEEaSH_aSH_NS1A_6fusion15FusionCallbacksIS1E_NS1I_17LinearCombinationIaiaiLNS_15FloatRoundStyleE2EEESG_S1H_JEEENS4_5SM1004TMEM4LOAD26SM100_TMEM_LOAD_32dp32b64xESX_S17_NS4_39AutoVectorizingCopyWithAssumedAlignmentILi128EEENS4_14SM90_TMA_STOREES17_S1T_S1T_EEEvvEEEEvNT_6ParamsE --------------------------
	.section	.nv.constant0._ZN7cutlass13device_kernelINS_4gemm6kernel13GemmUniversalIN4cute5tupleIJiiiiEEENS1_10collective13CollectiveMmaINS1_35MainloopSm100TmaUmmaWarpSpecializedILi4ELi2ELi4ENS5_IJNS4_1CILi1EEESB_SB_EEEEENS5_IJNSA_ILi128EEENSA_ILi64EEESF_EEEaNS5_IJlSB_lEEEaSH_NS4_8TiledMMAINS4_8MMA_AtomIJNS4_15SM100_MMA_S8_SSIaaiLi128ELi64ELNS4_4UMMA5MajorE0ELSM_0ELNSL_8SaturateE0EEEEEENS4_6LayoutISC_NS5_IJNSA_ILi0EEESR_SR_EEEEENS5_IJNS4_10UnderscoreESU_SU_EEEEENS4_13SM90_TMA_LOADENS4_14ComposedLayoutINS4_7SwizzleILi2ELi4ELi3EEENS4_18smem_ptr_flag_bitsILi8EEENSQ_INS5_IJNSA_ILi8EEESF_EEENS5_IJSF_SB_EEEEEEEvNS4_8identityESX_S17_vS18_EENS_8epilogue10collective18CollectiveEpilogueINS1A_23Sm100TmaWarpSpecializedILi1ELi1ELi64ELb0ELb0EEEJSG_NS5_IJNSQ_ISE_SB_EENSQ_ISF_SB_EEEEEaSH_aSH_NS1A_6fusion15FusionCallbacksIS1E_NS1I_17LinearCombinationIaiaiLNS_15FloatRoundStyleE2EEESG_S1H_JEEENS4_5SM1004TMEM4LOAD26SM100_TMEM_LOAD_32dp32b64xESX_S17_NS4_39AutoVectorizingCopyWithAssumedAlignmentILi128EEENS4_14SM90_TMA_STOREES17_S1T_S1T_EEEvvEEEEvNT_6ParamsE,"a",@progbits
	.sectionflags	@""
	.align	4
.nv.constant0._ZN7cutlass13device_kernelINS_4gemm6kernel13GemmUniversalIN4cute5tupleIJiiiiEEENS1_10collective13CollectiveMmaINS1_35MainloopSm100TmaUmmaWarpSpecializedILi4ELi2ELi4ENS5_IJNS4_1CILi1EEESB_SB_EEEEENS5_IJNSA_ILi128EEENSA_ILi64EEESF_EEEaNS5_IJlSB_lEEEaSH_NS4_8TiledMMAINS4_8MMA_AtomIJNS4_15SM100_MMA_S8_SSIaaiLi128ELi64ELNS4_4UMMA5MajorE0ELSM_0ELNSL_8SaturateE0EEEEEENS4_6LayoutISC_NS5_IJNSA_ILi0EEESR_SR_EEEEENS5_IJNS4_10UnderscoreESU_SU_EEEEENS4_13SM90_TMA_LOADENS4_14ComposedLayoutINS4_7SwizzleILi2ELi4ELi3EEENS4_18smem_ptr_flag_bitsILi8EEENSQ_INS5_IJNSA_ILi8EEESF_EEENS5_IJSF_SB_EEEEEEEvNS4_8identityESX_S17_vS18_EENS_8epilogue10collective18CollectiveEpilogueINS1A_23Sm100TmaWarpSpecializedILi1ELi1ELi64ELb0ELb0EEEJSG_NS5_IJNSQ_ISE_SB_EENSQ_ISF_SB_EEEEEaSH_aSH_NS1A_6fusion15FusionCallbacksIS1E_NS1I_17LinearCombinationIaiaiLNS_15FloatRoundStyleE2EEESG_S1H_JEEENS4_5SM1004TMEM4LOAD26SM100_TMEM_LOAD_32dp32b64xESX_S17_NS4_39AutoVectorizingCopyWithAssumedAlignmentILi128EEENS4_14SM90_TMA_STOREES17_S1T_S1T_EEEvvEEEEvNT_6ParamsE:
	.zero		2944


//--------------------- SYMBOLS --------------------------

	.type		.nv.reservedSmem.offset0,@object
	.size		.nv.reservedSmem.offset0,0x4
	.type		.nv.reservedSmem.cap,@object
	.size		.nv.reservedSmem.cap,0x4
	.type		__assertfail,@function
